	.headerflags	@"EF_CUDA_TEXMODE_UNIFIED EF_CUDA_64BIT_ADDRESS EF_CUDA_SM86 EF_CUDA_VIRTUAL_SM(EF_CUDA_SM86)"
	.elftype	@"ET_EXEC"


//--------------------- .nv.info                  --------------------------
	.section	.nv.info,"",@"SHT_CUDA_INFO"
	.align	4


	//----- nvinfo : EIATTR_REGCOUNT
	.align		4
        /*0000*/ 	.byte	0x04, 0x2f
        /*0002*/ 	.short	(.L_1 - .L_0)
	.align		4
.L_0:
        /*0004*/ 	.word	index@(triton_mm)
        /*0008*/ 	.word	0x00000066


	//----- nvinfo : EIATTR_MAX_STACK_SIZE
	.align		4
.L_1:
        /*000c*/ 	.byte	0x04, 0x23
        /*000e*/ 	.short	(.L_3 - .L_2)
	.align		4
.L_2:
        /*0010*/ 	.word	index@(triton_mm)
        /*0014*/ 	.word	0x00000000


	//----- nvinfo : EIATTR_MIN_STACK_SIZE
	.align		4
.L_3:
        /*0018*/ 	.byte	0x04, 0x12
        /*001a*/ 	.short	(.L_5 - .L_4)
	.align		4
.L_4:
        /*001c*/ 	.word	index@(triton_mm)
        /*0020*/ 	.word	0x00000000


	//----- nvinfo : EIATTR_FRAME_SIZE
	.align		4
.L_5:
        /*0024*/ 	.byte	0x04, 0x11
        /*0026*/ 	.short	(.L_7 - .L_6)
	.align		4
.L_6:
        /*0028*/ 	.word	index@(triton_mm)
        /*002c*/ 	.word	0x00000000
.L_7:


//--------------------- .nv.info.triton_mm        --------------------------
	.section	.nv.info.triton_mm,"",@"SHT_CUDA_INFO"
	.align	4


	//----- nvinfo : EIATTR_CUDA_API_VERSION
	.align		4
        /*0000*/ 	.byte	0x04, 0x37
        /*0002*/ 	.short	(.L_9 - .L_8)
.L_8:
        /*0004*/ 	.word	0x0000007b


	//----- nvinfo : EIATTR_SW2861232_WAR
	.align		4
.L_9:
        /*0008*/ 	.byte	0x01, 0x35
	.zero		2


	//----- nvinfo : EIATTR_PARAM_CBANK
	.align		4
        /*000c*/ 	.byte	0x04, 0x0a
        /*000e*/ 	.short	(.L_11 - .L_10)
	.align		4
.L_10:
        /*0010*/ 	.word	index@(.nv.constant0.triton_mm)
        /*0014*/ 	.short	0x0160
        /*0016*/ 	.short	0x0024


	//----- nvinfo : EIATTR_CBANK_PARAM_SIZE
	.align		4
.L_11:
        /*0018*/ 	.byte	0x03, 0x19
        /*001a*/ 	.short	0x0024


	//----- nvinfo : EIATTR_KPARAM_INFO
	.align		4
        /*001c*/ 	.byte	0x04, 0x17
        /*001e*/ 	.short	(.L_13 - .L_12)
.L_12:
        /*0020*/ 	.word	0x00000000
        /*0024*/ 	.short	0x0004
        /*0026*/ 	.short	0x0020
        /*0028*/ 	.byte	0x00, 0xf0, 0x11, 0x00


	//----- nvinfo : EIATTR_KPARAM_INFO
	.align		4
.L_13:
        /*002c*/ 	.byte	0x04, 0x17
        /*002e*/ 	.short	(.L_15 - .L_14)
.L_14:
        /*0030*/ 	.word	0x00000000
        /*0034*/ 	.short	0x0003
        /*0036*/ 	.short	0x0018
        /*0038*/ 	.byte	0x00, 0xf0, 0x21, 0x00


	//----- nvinfo : EIATTR_KPARAM_INFO
	.align		4
.L_15:
        /*003c*/ 	.byte	0x04, 0x17
        /*003e*/ 	.short	(.L_17 - .L_16)
.L_16:
        /*0040*/ 	.word	0x00000000
        /*0044*/ 	.short	0x0002
        /*0046*/ 	.short	0x0010
        /*0048*/ 	.byte	0x00, 0xf0, 0x21, 0x00


	//----- nvinfo : EIATTR_KPARAM_INFO
	.align		4
.L_17:
        /*004c*/ 	.byte	0x04, 0x17
        /*004e*/ 	.short	(.L_19 - .L_18)
.L_18:
        /*0050*/ 	.word	0x00000000
        /*0054*/ 	.short	0x0001
        /*0056*/ 	.short	0x0008
        /*0058*/ 	.byte	0x00, 0xf0, 0x21, 0x00


	//----- nvinfo : EIATTR_KPARAM_INFO
	.align		4
.L_19:
        /*005c*/ 	.byte	0x04, 0x17
        /*005e*/ 	.short	(.L_21 - .L_20)
.L_20:
        /*0060*/ 	.word	0x00000000
        /*0064*/ 	.short	0x0000
        /*0066*/ 	.short	0x0000
        /*0068*/ 	.byte	0x00, 0xf0, 0x21, 0x00


	//----- nvinfo : EIATTR_MAXREG_COUNT
	.align		4
.L_21:
        /*006c*/ 	.byte	0x03, 0x1b
        /*006e*/ 	.short	0x00ff


	//----- nvinfo : EIATTR_EXIT_INSTR_OFFSETS
	.align		4
        /*0070*/ 	.byte	0x04, 0x1c
        /*0072*/ 	.short	(.L_23 - .L_22)


	//   ....[0]....
.L_22:
        /*0074*/ 	.word	0x00000040


	//   ....[1]....
        /*0078*/ 	.word	0x000066c0


	//   ....[2]....
        /*007c*/ 	.word	0x000066e0


	//----- nvinfo : EIATTR_MAX_THREADS
	.align		4
.L_23:
        /*0080*/ 	.byte	0x04, 0x05
        /*0082*/ 	.short	(.L_25 - .L_24)
.L_24:
        /*0084*/ 	.word	0x00000080
        /*0088*/ 	.word	0x00000001
        /*008c*/ 	.word	0x00000001
.L_25:


//--------------------- .nv.rel.action            --------------------------
	.section	.nv.rel.action,"",@"SHT_CUDA_RELOCINFO"
	.align	8
	.sectionentsize	8
        /*0000*/ 	.byte	0x73, 0x00, 0x00, 0x00, 0x00, 0x00, 0x00, 0x00, 0x00, 0x00, 0x00, 0x11, 0x25, 0x00, 0x05, 0x36


//--------------------- .nv.constant0.triton_mm   --------------------------
	.section	.nv.constant0.triton_mm,"a",@progbits
	.align	4
.nv.constant0.triton_mm:
	.zero		388


//--------------------- .text.triton_mm           --------------------------
	.section	.text.triton_mm,"ax",@progbits
	.sectionflags	@"SHF_BARRIERS=1"
	.sectioninfo	@"SHI_REGISTERS=102"
	.align	128
        .global         triton_mm
        .type           triton_mm,@function
        .size           triton_mm,(.L_x_3 - triton_mm)
        .other          triton_mm,@"STO_CUDA_ENTRY STV_DEFAULT"
triton_mm:
.text.triton_mm:
[----:B------:R-:W-:-:S02]  /*0000*/  MOV R1, c[0x0][0x28] ;  /* 0x00000a0000017a02 */ /* 0x000fc40000000f00 */
[----:B------:R-:W-:-:S05]  /*0010*/  MOV R0, c[0x0][0x180] ;  /* 0x0000600000007a02 */ /* 0x000fca0000000f00 */
[----:B------:R-:W-:-:S05]  /*0020*/  IMAD R2, R0, 0x1900, RZ ;  /* 0x0000190000027824 */ /* 0x000fca00078e02ff */
[----:B------:R-:W-:-:S13]  /*0030*/  ISETP.NE.AND P0, PT, R2, RZ, PT ;  /* 0x000000ff0200720c */ /* 0x000fda0003f05270 */
[----:B------:R-:W-:Y:S05]  /*0040*/  @!P0 EXIT ;  /* 0x000000000000894d */ /* 0x000fea0003800000 */
[----:B------:R-:W1:Y:S01]  /*0050*/  S2R R10, SR_CTAID.X ;  /* 0x00000000000a7919 */ /* 0x000e620000002500 */
[----:B------:R-:W-:Y:S01]  /*0060*/  IMAD R0, R0, 0x32, RZ ;  /* 0x0000003200007824 */ /* 0x000fe200078e02ff */
[----:B------:R-:W-:Y:S02]  /*0070*/  ULDC.64 UR4, c[0x0][0x118] ;  /* 0x0000460000047ab9 */ /* 0x000fe40000000a00 */
[----:B------:R-:W2:Y:S02]  /*0080*/  S2R R16, SR_TID.X ;  /* 0x0000000000107919 */ /* 0x000ea40000002100 */
[----:B------:R-:W-:Y:S02]  /*0090*/  IADD3 R2, R0, 0x1f, RZ ;  /* 0x0000001f00027810 */ /* 0x000fe40007ffe0ff */
[----:B-1----:R-:W-:Y:S02]  /*00a0*/  SHF.R.S32.HI R3, RZ, 0x1f, R10 ;  /* 0x0000001fff037819 */ /* 0x002fe4000001140a */
[----:B------:R-:W-:-:S02]  /*00b0*/  ISETP.GE.AND P1, PT, R10, RZ, PT ;  /* 0x000000ff0a00720c */ /* 0x000fc40003f26270 */
[----:B------:R-:W-:Y:S02]  /*00c0*/  LEA.HI R4, R3, R10, RZ, 0x5 ;  /* 0x0000000a03047211 */ /* 0x000fe400078f28ff */
[----:B------:R-:W-:Y:S02]  /*00d0*/  SHF.R.S32.HI R3, RZ, 0x1f, R2 ;  /* 0x0000001fff037819 */ /* 0x000fe40000011402 */
[----:B------:R-:W-:Y:S02]  /*00e0*/  SHF.R.S32.HI R5, RZ, 0x5, R4 ;  /* 0x00000005ff057819 */ /* 0x000fe40000011404 */
[----:B------:R-:W-:Y:S02]  /*00f0*/  LEA.HI R3, R3, R2, RZ, 0x5 ;  /* 0x0000000203037211 */ /* 0x000fe400078f28ff */
[----:B------:R-:W-:Y:S02]  /*0100*/  SHF.L.U32 R6, R5, 0x3, RZ ;  /* 0x0000000305067819 */ /* 0x000fe400000006ff */
[----:B------:R-:W-:-:S02]  /*0110*/  LOP3.LUT R4, R4, 0xffffffe0, RZ, 0xc0, !PT ;  /* 0xffffffe004047812 */ /* 0x000fc400078ec0ff */
[----:B------:R-:W-:Y:S02]  /*0120*/  LEA.HI.SX32 R3, R3, -R6, 0x1b ;  /* 0x8000000603037211 */ /* 0x000fe400078fdaff */
[----:B--2---:R-:W-:Y:S02]  /*0130*/  SHF.R.U32.HI R82, RZ, 0x3, R16 ;  /* 0x00000003ff527819 */ /* 0x004fe40000011610 */
[----:B------:R-:W-:Y:S02]  /*0140*/  IMNMX R5, R3, 0x8, PT ;  /* 0x0000000803057817 */ /* 0x000fe40003800200 */
[----:B------:R-:W-:Y:S02]  /*0150*/  SGXT.U32 R82, R82, 0x4 ;  /* 0x000000045252781a */ /* 0x000fe40000000000 */
[-C--:B------:R-:W-:Y:S02]  /*0160*/  IABS R15, R5.reuse ;  /* 0x00000005000f7213 */ /* 0x080fe40000000000 */
[----:B------:R-:W-:-:S02]  /*0170*/  IABS R11, R5 ;  /* 0x00000005000b7213 */ /* 0x000fc40000000000 */
[----:B------:R-:W1:Y:S01]  /*0180*/  I2F.RP R7, R15 ;  /* 0x0000000f00077306 */ /* 0x000e620000209400 */
[C---:B------:R-:W-:Y:S02]  /*0190*/  SHF.L.U32 R93, R16.reuse, 0x2, RZ ;  /* 0x00000002105d7819 */ /* 0x040fe400000006ff */
[----:B------:R-:W-:Y:S02]  /*01a0*/  IADD3 R12, RZ, -R11, RZ ;  /* 0x8000000bff0c7210 */ /* 0x000fe40007ffe0ff */
[C---:B------:R-:W-:Y:S02]  /*01b0*/  SHF.L.U32 R84, R16.reuse, 0x6, RZ ;  /* 0x0000000610547819 */ /* 0x040fe400000006ff */
[----:B------:R-:W-:Y:S02]  /*01c0*/  SHF.L.U32 R83, R16, 0x1, RZ ;  /* 0x0000000110537819 */ /* 0x000fe400000006ff */
[----:B------:R-:W-:Y:S02]  /*01d0*/  LOP3.LUT R84, R84, 0x3c00, RZ, 0xc0, !PT ;  /* 0x00003c0054547812 */ /* 0x000fe400078ec0ff */
[----:B------:R-:W-:Y:S01]  /*01e0*/  LOP3.LUT R83, R83, 0x1e, RZ, 0xc0, !PT ;  /* 0x0000001e53537812 */ /* 0x000fe200078ec0ff */
[----:B-1----:R-:W1:Y:S02]  /*01f0*/  MUFU.RCP R7, R7 ;  /* 0x0000000700077308 */ /* 0x002e640000001000 */
[----:B-1----:R-:W-:-:S06]  /*0200*/  IADD3 R2, R7, 0xffffffe, RZ ;  /* 0x0ffffffe07027810 */ /* 0x002fcc0007ffe0ff */
[----:B------:R1:W2:Y:S02]  /*0210*/  F2I.FTZ.U32.TRUNC.NTZ R3, R2 ;  /* 0x0000000200037305 */ /* 0x0002a4000021f000 */
[----:B-1----:R-:W-:Y:S02]  /*0220*/  MOV R2, RZ ;  /* 0x000000ff00027202 */ /* 0x002fe40000000f00 */
[----:B--2---:R-:W-:-:S05]  /*0230*/  IADD3 R8, RZ, -R3, RZ ;  /* 0x80000003ff087210 */ /* 0x004fca0007ffe0ff */
[----:B------:R-:W-:Y:S01]  /*0240*/  IMAD R9, R8, R15, RZ ;  /* 0x0000000f08097224 */ /* 0x000fe200078e02ff */
[-C--:B------:R-:W-:Y:S02]  /*0250*/  IABS R8, R10.reuse ;  /* 0x0000000a00087213 */ /* 0x080fe40000000000 */
[----:B------:R-:W-:Y:S01]  /*0260*/  IADD3 R10, -R4, R10, RZ ;  /* 0x0000000a040a7210 */ /* 0x000fe20007ffe1ff */
[----:B------:R-:W-:Y:S01]  /*0270*/  IMAD.HI.U32 R3, R3, R9, R2 ;  /* 0x0000000903037227 */ /* 0x000fe200078e0002 */
[----:B------:R-:W-:Y:S02]  /*0280*/  IABS R2, R0 ;  /* 0x0000000000027213 */ /* 0x000fe40000000000 */
[----:B------:R-:W-:Y:S02]  /*0290*/  IABS R4, R10 ;  /* 0x0000000a00047213 */ /* 0x000fe40000000000 */
[----:B------:R-:W1:Y:S01]  /*02a0*/  I2F.RP R9, R2 ;  /* 0x0000000200097306 */ /* 0x000e620000209400 */
[----:B------:R-:W-:-:S04]  /*02b0*/  IMAD.HI.U32 R7, R3, R8, RZ ;  /* 0x0000000803077227 */ /* 0x000fc800078e00ff */
[----:B------:R-:W-:Y:S02]  /*02c0*/  IMAD R8, R7, R12, R8 ;  /* 0x0000000c07087224 */ /* 0x000fe400078e0208 */
[----:B------:R-:W-:-:S03]  /*02d0*/  IMAD.HI.U32 R11, R3, R4, RZ ;  /* 0x00000004030b7227 */ /* 0x000fc600078e00ff */
[----:B------:R-:W-:Y:S01]  /*02e0*/  ISETP.GT.U32.AND P0, PT, R15, R8, PT ;  /* 0x000000080f00720c */ /* 0x000fe20003f04070 */
[----:B-1----:R-:W1:-:S12]  /*02f0*/  MUFU.RCP R9, R9 ;  /* 0x0000000900097308 */ /* 0x002e580000001000 */
[----:B------:R-:W-:-:S04]  /*0300*/  @!P0 IADD3 R8, R8, -R15, RZ ;  /* 0x8000000f08088210 */ /* 0x000fc80007ffe0ff */
[----:B------:R-:W-:Y:S02]  /*0310*/  ISETP.GT.U32.AND P0, PT, R15, R8, PT ;  /* 0x000000080f00720c */ /* 0x000fe40003f04070 */
[----:B-1----:R-:W-:Y:S02]  /*0320*/  IADD3 R7, R9, 0xffffffe, RZ ;  /* 0x0ffffffe09077810 */ /* 0x002fe40007ffe0ff */
[----:B------:R-:W-:-:S04]  /*0330*/  LOP3.LUT R9, RZ, R5, RZ, 0x33, !PT ;  /* 0x00000005ff097212 */ /* 0x000fc800078e33ff */
[----:B------:R-:W1:Y:S05]  /*0340*/  F2I.FTZ.U32.TRUNC.NTZ R7, R7 ;  /* 0x0000000700077305 */ /* 0x000e6a000021f000 */
[----:B------:R-:W-:Y:S02]  /*0350*/  @!P0 IADD3 R8, R8, -R15, RZ ;  /* 0x8000000f08088210 */ /* 0x000fe40007ffe0ff */
[----:B------:R-:W-:Y:S02]  /*0360*/  ISETP.NE.AND P0, PT, R5, RZ, PT ;  /* 0x000000ff0500720c */ /* 0x000fe40003f05270 */
[----:B------:R-:W-:Y:S02]  /*0370*/  @!P1 IADD3 R8, -R8, RZ, RZ ;  /* 0x000000ff08089210 */ /* 0x000fe40007ffe1ff */
[----:B------:R-:W-:-:S02]  /*0380*/  LOP3.LUT R5, R10, R5, RZ, 0x3c, !PT ;  /* 0x000000050a057212 */ /* 0x000fc400078e3cff */
[----:B------:R-:W-:Y:S01]  /*0390*/  SEL R3, R9, R8, !P0 ;  /* 0x0000000809037207 */ /* 0x000fe20004000000 */
[----:B------:R-:W-:Y:S01]  /*03a0*/  IMAD R8, R11, R12, R4 ;  /* 0x0000000c0b087224 */ /* 0x000fe200078e0204 */
[----:B------:R-:W-:Y:S02]  /*03b0*/  SHF.R.U32.HI R4, RZ, 0x5, R16 ;  /* 0x00000005ff047819 */ /* 0x000fe40000011610 */
[----:B------:R-:W-:Y:S02]  /*03c0*/  IADD3 R3, R6, R3, RZ ;  /* 0x0000000306037210 */ /* 0x000fe40007ffe0ff */
[----:B-1----:R-:W-:Y:S02]  /*03d0*/  IADD3 R17, RZ, -R7, RZ ;  /* 0x80000007ff117210 */ /* 0x002fe40007ffe0ff */
[----:B------:R-:W-:Y:S02]  /*03e0*/  SGXT.U32 R4, R4, 0x2 ;  /* 0x000000020404781a */ /* 0x000fe40000000000 */
[----:B------:R-:W-:Y:S01]  /*03f0*/  SHF.L.U32 R13, R3, 0x5, RZ ;  /* 0x00000005030d7819 */ /* 0x000fe200000006ff */
[----:B------:R-:W-:Y:S01]  /*0400*/  IMAD R3, R17, R2, RZ ;  /* 0x0000000211037224 */ /* 0x000fe200078e02ff */
[----:B------:R-:W-:-:S02]  /*0410*/  MOV R6, RZ ;  /* 0x000000ff00067202 */ /* 0x000fc40000000f00 */
[----:B------:R-:W-:Y:S02]  /*0420*/  ISETP.GT.U32.AND P2, PT, R15, R8, PT ;  /* 0x000000080f00720c */ /* 0x000fe40003f44070 */
[----:B------:R-:W-:Y:S01]  /*0430*/  LOP3.LUT R14, R13, R4, RZ, 0xfc, !PT ;  /* 0x000000040d0e7212 */ /* 0x000fe200078efcff */
[----:B------:R-:W-:Y:S01]  /*0440*/  IMAD.HI.U32 R6, R7, R3, R6 ;  /* 0x0000000307067227 */ /* 0x000fe200078e0006 */
[----:B------:R-:W-:Y:S02]  /*0450*/  IABS R3, R0 ;  /* 0x0000000000037213 */ /* 0x000fe40000000000 */
[----:B------:R-:W-:Y:S02]  /*0460*/  IABS R7, R14 ;  /* 0x0000000e00077213 */ /* 0x000fe40000000000 */
[----:B------:R-:W-:Y:S02]  /*0470*/  IADD3 R19, RZ, -R3, RZ ;  /* 0x80000003ff137210 */ /* 0x000fe40007ffe0ff */
[----:B------:R-:W-:Y:S01]  /*0480*/  ISETP.GE.AND P3, PT, R5, RZ, PT ;  /* 0x000000ff0500720c */ /* 0x000fe20003f66270 */
[----:B------:R-:W-:Y:S01]  /*0490*/  IMAD.HI.U32 R3, R6, R7, RZ ;  /* 0x0000000706037227 */ /* 0x000fe200078e00ff */
[----:B------:R-:W-:-:S02]  /*04a0*/  LOP3.LUT R18, R13, 0x4, R4, 0xfe, !PT ;  /* 0x000000040d127812 */ /* 0x000fc400078efe04 */
[----:B------:R-:W-:Y:S01]  /*04b0*/  @!P2 IADD3 R8, R8, -R15, RZ ;  /* 0x8000000f0808a210 */ /* 0x000fe20007ffe0ff */
[----:B------:R-:W-:Y:S01]  /*04c0*/  IMAD R5, R3, R19, R7 ;  /* 0x0000001303057224 */ /* 0x000fe200078e0207 */
[----:B------:R-:W-:Y:S02]  /*04d0*/  @!P2 IADD3 R11, R11, 0x1, RZ ;  /* 0x000000010b0ba810 */ /* 0x000fe40007ffe0ff */
[----:B------:R-:W-:Y:S02]  /*04e0*/  ISETP.GE.U32.AND P1, PT, R8, R15, PT ;  /* 0x0000000f0800720c */ /* 0x000fe40003f26070 */
[----:B------:R-:W-:Y:S02]  /*04f0*/  ISETP.GT.U32.AND P4, PT, R2, R5, PT ;  /* 0x000000050200720c */ /* 0x000fe40003f84070 */
[----:B------:R-:W-:Y:S02]  /*0500*/  IABS R8, R18 ;  /* 0x0000001200087213 */ /* 0x000fe40000000000 */
[----:B------:R-:W-:-:S02]  /*0510*/  LOP3.LUT R20, R13, 0x8, R4, 0xfe, !PT ;  /* 0x000000080d147812 */ /* 0x000fc400078efe04 */
[C-C-:B------:R-:W-:Y:S01]  /*0520*/  LOP3.LUT R21, R13.reuse, 0xc, R4.reuse, 0xfe, !PT ;  /* 0x0000000c0d157812 */ /* 0x140fe200078efe04 */
[C---:B------:R-:W-:Y:S01]  /*0530*/  IMAD.HI.U32 R3, R6.reuse, R8, RZ ;  /* 0x0000000806037227 */ /* 0x040fe200078e00ff */
[----:B------:R-:W-:Y:S02]  /*0540*/  IABS R10, R20 ;  /* 0x00000014000a7213 */ /* 0x000fe40000000000 */
[----:B------:R-:W-:Y:S01]  /*0550*/  LOP3.LUT R22, R13, 0x10, R4, 0xfe, !PT ;  /* 0x000000100d167812 */ /* 0x000fe200078efe04 */
[-C--:B------:R-:W-:Y:S01]  /*0560*/  IMAD R7, R3, R19.reuse, R8 ;  /* 0x0000001303077224 */ /* 0x080fe200078e0208 */
[----:B------:R-:W-:Y:S01]  /*0570*/  @P1 IADD3 R11, R11, 0x1, RZ ;  /* 0x000000010b0b1810 */ /* 0x000fe20007ffe0ff */
[----:B------:R-:W-:Y:S01]  /*0580*/  IMAD.HI.U32 R3, R6, R10, RZ ;  /* 0x0000000a06037227 */ /* 0x000fe200078e00ff */
[----:B------:R-:W-:Y:S02]  /*0590*/  @!P4 IADD3 R5, R5, -R2, RZ ;  /* 0x800000020505c210 */ /* 0x000fe40007ffe0ff */
[----:B------:R-:W-:Y:S01]  /*05a0*/  @!P3 IADD3 R11, -R11, RZ, RZ ;  /* 0x000000ff0b0bb210 */ /* 0x000fe20007ffe1ff */
[----:B------:R-:W-:Y:S01]  /*05b0*/  IMAD R3, R3, R19, R10 ;  /* 0x0000001303037224 */ /* 0x000fe200078e020a */
[----:B------:R-:W-:-:S02]  /*05c0*/  ISETP.GT.U32.AND P3, PT, R2, R5, PT ;  /* 0x000000050200720c */ /* 0x000fc40003f64070 */
[----:B------:R-:W-:Y:S02]  /*05d0*/  IABS R15, R21 ;  /* 0x00000015000f7213 */ /* 0x000fe40000000000 */
[----:B------:R-:W-:Y:S02]  /*05e0*/  IABS R17, R22 ;  /* 0x0000001600117213 */ /* 0x000fe40000000000 */
[----:B------:R-:W-:Y:S01]  /*05f0*/  ISETP.GE.AND P6, PT, R14, RZ, PT ;  /* 0x000000ff0e00720c */ /* 0x000fe20003fc6270 */
[----:B------:R-:W-:Y:S01]  /*0600*/  IMAD.HI.U32 R8, R6, R15, RZ ;  /* 0x0000000f06087227 */ /* 0x000fe200078e00ff */
[----:B------:R-:W-:Y:S02]  /*0610*/  SEL R12, R9, R11, !P0 ;  /* 0x0000000b090c7207 */ /* 0x000fe40004000000 */
[----:B------:R-:W-:Y:S01]  /*0620*/  ISETP.GT.U32.AND P1, PT, R2, R7, PT ;  /* 0x000000070200720c */ /* 0x000fe20003f24070 */
[----:B------:R-:W-:Y:S01]  /*0630*/  IMAD.HI.U32 R10, R6, R17, RZ ;  /* 0x00000011060a7227 */ /* 0x000fe200078e00ff */
[----:B------:R-:W-:-:S02]  /*0640*/  ISETP.GT.U32.AND P2, PT, R2, R3, PT ;  /* 0x000000030200720c */ /* 0x000fc40003f44070 */
[----:B------:R-:W-:Y:S01]  /*0650*/  @!P3 IADD3 R5, R5, -R2, RZ ;  /* 0x800000020505b210 */ /* 0x000fe20007ffe0ff */
[-C--:B------:R-:W-:Y:S01]  /*0660*/  IMAD R9, R8, R19.reuse, R15 ;  /* 0x0000001308097224 */ /* 0x080fe200078e020f */
[C-C-:B------:R-:W-:Y:S01]  /*0670*/  LOP3.LUT R14, R13.reuse, 0x18, R4.reuse, 0xfe, !PT ;  /* 0x000000180d0e7812 */ /* 0x140fe200078efe04 */
[----:B------:R-:W-:Y:S01]  /*0680*/  IMAD R11, R10, R19, R17 ;  /* 0x000000130a0b7224 */ /* 0x000fe200078e0211 */
[----:B------:R-:W-:Y:S02]  /*0690*/  LOP3.LUT R10, R13, 0x14, R4, 0xfe, !PT ;  /* 0x000000140d0a7812 */ /* 0x000fe400078efe04 */
[----:B------:R-:W-:Y:S02]  /*06a0*/  ISETP.GT.U32.AND P4, PT, R2, R9, PT ;  /* 0x000000090200720c */ /* 0x000fe40003f84070 */
[----:B------:R-:W-:Y:S02]  /*06b0*/  IABS R15, R10 ;  /* 0x0000000a000f7213 */ /* 0x000fe40000000000 */
[----:B------:R-:W-:-:S02]  /*06c0*/  @!P6 IADD3 R5, -R5, RZ, RZ ;  /* 0x000000ff0505e210 */ /* 0x000fc40007ffe1ff */
[----:B------:R-:W-:Y:S01]  /*06d0*/  ISETP.GT.U32.AND P6, PT, R2, R11, PT ;  /* 0x0000000b0200720c */ /* 0x000fe20003fc4070 */
[----:B------:R-:W-:Y:S01]  /*06e0*/  IMAD.HI.U32 R8, R6, R15, RZ ;  /* 0x0000000f06087227 */ /* 0x000fe200078e00ff */
[-C--:B------:R-:W-:Y:S02]  /*06f0*/  @!P1 IADD3 R7, R7, -R2.reuse, RZ ;  /* 0x8000000207079210 */ /* 0x080fe40007ffe0ff */
[----:B------:R-:W-:Y:S01]  /*0700*/  @!P2 IADD3 R3, R3, -R2, RZ ;  /* 0x800000020303a210 */ /* 0x000fe20007ffe0ff */
[----:B------:R-:W-:Y:S01]  /*0710*/  IMAD R15, R8, R19, R15 ;  /* 0x00000013080f7224 */ /* 0x000fe200078e020f */
[----:B------:R-:W-:Y:S02]  /*0720*/  IABS R17, R14 ;  /* 0x0000000e00117213 */ /* 0x000fe40000000000 */
[----:B------:R-:W-:Y:S02]  /*0730*/  @!P4 IADD3 R9, R9, -R2, RZ ;  /* 0x800000020909c210 */ /* 0x000fe40007ffe0ff */
[----:B------:R-:W-:Y:S01]  /*0740*/  ISETP.GT.U32.AND P4, PT, R2, R15, PT ;  /* 0x0000000f0200720c */ /* 0x000fe20003f84070 */
[----:B------:R-:W-:Y:S01]  /*0750*/  IMAD.HI.U32 R8, R6, R17, RZ ;  /* 0x0000001106087227 */ /* 0x000fe200078e00ff */
[----:B------:R-:W-:-:S02]  /*0760*/  ISETP.GT.U32.AND P2, PT, R2, R7, PT ;  /* 0x000000070200720c */ /* 0x000fc40003f44070 */
[-C--:B------:R-:W-:Y:S01]  /*0770*/  @!P6 IADD3 R11, R11, -R2.reuse, RZ ;  /* 0x800000020b0be210 */ /* 0x080fe20007ffe0ff */
[----:B------:R-:W-:Y:S01]  /*0780*/  IMAD R17, R8, R19, R17 ;  /* 0x0000001308117224 */ /* 0x000fe200078e0211 */
[----:B------:R-:W-:Y:S02]  /*0790*/  ISETP.GT.U32.AND P6, PT, R2, R9, PT ;  /* 0x000000090200720c */ /* 0x000fe40003fc4070 */
[----:B------:R-:W-:Y:S02]  /*07a0*/  ISETP.GE.AND P5, PT, R18, RZ, PT ;  /* 0x000000ff1200720c */ /* 0x000fe40003fa6270 */
[----:B------:R-:W-:Y:S02]  /*07b0*/  SHF.L.U32 R81, R12, 0x5, RZ ;  /* 0x000000050c517819 */ /* 0x000fe400000006ff */
[----:B------:R-:W-:Y:S02]  /*07c0*/  SHF.R.S32.HI R8, RZ, 0x1a, R12 ;  /* 0x0000001aff087819 */ /* 0x000fe4000001140c */
[----:B------:R-:W-:-:S02]  /*07d0*/  @!P4 IADD3 R15, R15, -R2, RZ ;  /* 0x800000020f0fc210 */ /* 0x000fc40007ffe0ff */
[-C--:B------:R-:W-:Y:S02]  /*07e0*/  @!P2 IADD3 R7, R7, -R2.reuse, RZ ;  /* 0x800000020707a210 */ /* 0x080fe40007ffe0ff */
[C---:B------:R-:W-:Y:S02]  /*07f0*/  ISETP.GT.U32.AND P4, PT, R2.reuse, R15, PT ;  /* 0x0000000f0200720c */ /* 0x040fe40003f84070 */
[----:B------:R-:W-:Y:S02]  /*0800*/  @!P6 IADD3 R9, R9, -R2, RZ ;  /* 0x800000020909e210 */ /* 0x000fe40007ffe0ff */
[----:B------:R-:W-:Y:S02]  /*0810*/  ISETP.GT.U32.AND P6, PT, R2, R17, PT ;  /* 0x000000110200720c */ /* 0x000fe40003fc4070 */
[----:B------:R-:W-:Y:S02]  /*0820*/  SGXT R8, R8, 0x1 ;  /* 0x000000010808781a */ /* 0x000fe40000000200 */
[----:B------:R-:W-:-:S02]  /*0830*/  LOP3.LUT R23, R81, 0x4, R4, 0xfe, !PT ;  /* 0x0000000451177812 */ /* 0x000fc400078efe04 */
[----:B------:R-:W-:Y:S02]  /*0840*/  @!P5 IADD3 R7, -R7, RZ, RZ ;  /* 0x000000ff0707d210 */ /* 0x000fe40007ffe1ff */
[----:B------:R-:W-:Y:S02]  /*0850*/  ISETP.GT.U32.AND P5, PT, R2, R11, PT ;  /* 0x0000000b0200720c */ /* 0x000fe40003fa4070 */
[----:B------:R-:W-:Y:S02]  /*0860*/  LEA.HI R12, R8, R23, RZ, 0x7 ;  /* 0x00000017080c7211 */ /* 0x000fe400078f38ff */
[----:B------:R-:W-:Y:S02]  /*0870*/  LOP3.LUT R82, R13, R82, RZ, 0xfc, !PT ;  /* 0x000000520d527212 */ /* 0x000fe400078efcff */
[----:B------:R-:W-:Y:S02]  /*0880*/  LOP3.LUT R12, R12, 0xffffff80, RZ, 0xc0, !PT ;  /* 0xffffff800c0c7812 */ /* 0x000fe400078ec0ff */
[----:B------:R-:W-:-:S02]  /*0890*/  ISETP.GE.AND P0, PT, R20, RZ, PT ;  /* 0x000000ff1400720c */ /* 0x000fc40003f06270 */
[--C-:B------:R-:W-:Y:S02]  /*08a0*/  LOP3.LUT R13, R13, 0x1c, R4.reuse, 0xfe, !PT ;  /* 0x0000001c0d0d7812 */ /* 0x100fe400078efe04 */
[--C-:B------:R-:W-:Y:S02]  /*08b0*/  LOP3.LUT R20, R81, 0x8, R4.reuse, 0xfe, !PT ;  /* 0x0000000851147812 */ /* 0x100fe400078efe04 */
[----:B------:R-:W-:Y:S02]  /*08c0*/  @!P6 IADD3 R17, R17, -R2, RZ ;  /* 0x800000021111e210 */ /* 0x000fe40007ffe0ff */
[----:B------:R-:W-:Y:S02]  /*08d0*/  IADD3 R12, R23, -R12, RZ ;  /* 0x8000000c170c7210 */ /* 0x000fe40007ffe0ff */
[----:B------:R-:W-:Y:S02]  /*08e0*/  @!P4 IADD3 R15, R15, -R2, RZ ;  /* 0x800000020f0fc210 */ /* 0x000fe40007ffe0ff */
[----:B------:R-:W-:-:S02]  /*08f0*/  LOP3.LUT R25, R81, 0xc, R4, 0xfe, !PT ;  /* 0x0000000c51197812 */ /* 0x000fc400078efe04 */
[----:B------:R-:W-:Y:S02]  /*0900*/  ISETP.GE.AND P4, PT, R13, RZ, PT ;  /* 0x000000ff0d00720c */ /* 0x000fe40003f86270 */
[----:B------:R-:W-:Y:S02]  /*0910*/  IABS R23, R13 ;  /* 0x0000000d00177213 */ /* 0x000fe40000000000 */
[----:B------:R-:W-:Y:S02]  /*0920*/  LEA.HI R13, R8, R20, RZ, 0x7 ;  /* 0x00000014080d7211 */ /* 0x000fe400078f38ff */
[----:B------:R-:W-:Y:S01]  /*0930*/  ISETP.GT.U32.AND P6, PT, R2, R17, PT ;  /* 0x000000110200720c */ /* 0x000fe20003fc4070 */
[----:B------:R-:W-:Y:S01]  /*0940*/  IMAD.HI.U32 R6, R6, R23, RZ ;  /* 0x0000001706067227 */ /* 0x000fe200078e00ff */
[----:B------:R-:W-:Y:S02]  /*0950*/  @!P5 IADD3 R11, R11, -R2, RZ ;  /* 0x800000020b0bd210 */ /* 0x000fe40007ffe0ff */
[----:B------:R-:W-:-:S02]  /*0960*/  ISETP.GE.AND P5, PT, R14, RZ, PT ;  /* 0x000000ff0e00720c */ /* 0x000fc40003fa6270 */
[----:B------:R-:W-:Y:S02]  /*0970*/  LEA.HI R14, R8, R25, RZ, 0x7 ;  /* 0x00000019080e7211 */ /* 0x000fe400078f38ff */
[----:B------:R-:W-:Y:S02]  /*0980*/  LOP3.LUT R13, R13, 0xffffff80, RZ, 0xc0, !PT ;  /* 0xffffff800d0d7812 */ /* 0x000fe400078ec0ff */
[----:B------:R-:W-:Y:S02]  /*0990*/  ISETP.GT.U32.AND P1, PT, R2, R3, PT ;  /* 0x000000030200720c */ /* 0x000fe40003f24070 */
[----:B------:R-:W-:Y:S02]  /*09a0*/  LOP3.LUT R18, R14, 0xffffff80, RZ, 0xc0, !PT ;  /* 0xffffff800e127812 */ /* 0x000fe400078ec0ff */
[----:B------:R-:W-:Y:S01]  /*09b0*/  IADD3 R14, R20, -R13, RZ ;  /* 0x8000000d140e7210 */ /* 0x000fe20007ffe0ff */
[----:B------:R-:W-:Y:S01]  /*09c0*/  IMAD R13, R6, R19, R23 ;  /* 0x00000013060d7224 */ /* 0x000fe200078e0217 */
[----:B------:R-:W-:-:S02]  /*09d0*/  @!P6 IADD3 R17, R17, -R2, RZ ;  /* 0x800000021111e210 */ /* 0x000fc40007ffe0ff */
[----:B------:R-:W-:Y:S02]  /*09e0*/  ISETP.GE.AND P3, PT, R21, RZ, PT ;  /* 0x000000ff1500720c */ /* 0x000fe40003f66270 */
[----:B------:R-:W-:Y:S02]  /*09f0*/  ISETP.GT.U32.AND P6, PT, R2, R13, PT ;  /* 0x0000000d0200720c */ /* 0x000fe40003fc4070 */
[----:B------:R-:W-:Y:S02]  /*0a00*/  LOP3.LUT R21, R81, R4, RZ, 0xfc, !PT ;  /* 0x0000000451157212 */ /* 0x000fe400078efcff */
[----:B------:R-:W-:Y:S02]  /*0a10*/  @!P1 IADD3 R3, R3, -R2, RZ ;  /* 0x8000000203039210 */ /* 0x000fe40007ffe0ff */
[----:B------:R-:W-:Y:S02]  /*0a20*/  ISETP.GE.AND P1, PT, R10, RZ, PT ;  /* 0x000000ff0a00720c */ /* 0x000fe40003f26270 */
[----:B------:R-:W-:-:S02]  /*0a30*/  LEA.HI R10, R8, R21, RZ, 0x7 ;  /* 0x00000015080a7211 */ /* 0x000fc400078f38ff */
[----:B------:R-:W-:Y:S02]  /*0a40*/  LOP3.LUT R91, R4, 0x4, RZ, 0xfc, !PT ;  /* 0x00000004045b7812 */ /* 0x000fe400078efcff */
[----:B------:R-:W-:Y:S02]  /*0a50*/  LOP3.LUT R10, R10, 0xffffff80, RZ, 0xc0, !PT ;  /* 0xffffff800a0a7812 */ /* 0x000fe400078ec0ff */
[----:B------:R-:W-:Y:S02]  /*0a60*/  @!P6 IADD3 R13, R13, -R2, RZ ;  /* 0x800000020d0de210 */ /* 0x000fe40007ffe0ff */
[----:B------:R-:W-:Y:S02]  /*0a70*/  IADD3 R10, R21, -R10, RZ ;  /* 0x8000000a150a7210 */ /* 0x000fe40007ffe0ff */
[----:B------:R-:W-:Y:S02]  /*0a80*/  LOP3.LUT R21, R93, 0x7c, RZ, 0xc0, !PT ;  /* 0x0000007c5d157812 */ /* 0x000fe400078ec0ff */
[----:B------:R-:W-:-:S02]  /*0a90*/  ISETP.GT.U32.AND P6, PT, R2, R13, PT ;  /* 0x0000000d0200720c */ /* 0x000fc40003fc4070 */
[----:B------:R-:W-:Y:S02]  /*0aa0*/  SHF.L.U32 R92, R21, 0x2, RZ ;  /* 0x00000002155c7819 */ /* 0x000fe400000006ff */
[C---:B------:R-:W-:Y:S02]  /*0ab0*/  LOP3.LUT R90, R4.reuse, 0x8, RZ, 0xfc, !PT ;  /* 0x00000008045a7812 */ /* 0x040fe400078efcff */
[C---:B------:R-:W-:Y:S02]  /*0ac0*/  LOP3.LUT R89, R4.reuse, 0xc, RZ, 0xfc, !PT ;  /* 0x0000000c04597812 */ /* 0x040fe400078efcff */
[C---:B------:R-:W-:Y:S02]  /*0ad0*/  LOP3.LUT R88, R4.reuse, 0x10, RZ, 0xfc, !PT ;  /* 0x0000001004587812 */ /* 0x040fe400078efcff */
[C---:B------:R-:W-:Y:S02]  /*0ae0*/  LOP3.LUT R87, R4.reuse, 0x14, RZ, 0xfc, !PT ;  /* 0x0000001404577812 */ /* 0x040fe400078efcff */
[----:B------:R-:W-:-:S02]  /*0af0*/  LOP3.LUT R86, R4, 0x18, RZ, 0xfc, !PT ;  /* 0x0000001804567812 */ /* 0x000fc400078efcff */
[----:B------:R-:W-:Y:S02]  /*0b00*/  LOP3.LUT R85, R4, 0x1c, RZ, 0xfc, !PT ;  /* 0x0000001c04557812 */ /* 0x000fe400078efcff */
[----:B------:R-:W-:Y:S02]  /*0b10*/  IADD3 R18, R25, -R18, RZ ;  /* 0x8000001219127210 */ /* 0x000fe40007ffe0ff */
[----:B------:R-:W-:Y:S01]  /*0b20*/  ISETP.GE.AND P2, PT, R22, RZ, PT ;  /* 0x000000ff1600720c */ /* 0x000fe20003f46270 */
[--C-:B------:R-:W-:Y:S01]  /*0b30*/  IMAD R22, R14, 0xb0, R21.reuse ;  /* 0x000000b00e167824 */ /* 0x100fe200078e0215 */
[C-C-:B------:R-:W-:Y:S01]  /*0b40*/  LOP3.LUT R23, R81.reuse, 0x10, R4.reuse, 0xfe, !PT ;  /* 0x0000001051177812 */ /* 0x140fe200078efe04 */
[----:B------:R-:W-:Y:S01]  /*0b50*/  IMAD R24, R18, 0xb0, R21 ;  /* 0x000000b012187824 */ /* 0x000fe200078e0215 */
[C-C-:B------:R-:W-:Y:S02]  /*0b60*/  LOP3.LUT R25, R81.reuse, 0x14, R4.reuse, 0xfe, !PT ;  /* 0x0000001451197812 */ /* 0x140fe400078efe04 */
[----:B------:R-:W-:-:S02]  /*0b70*/  LOP3.LUT R20, R81, 0x18, R4, 0xfe, !PT ;  /* 0x0000001851147812 */ /* 0x000fc400078efe04 */
[----:B------:R-:W-:Y:S02]  /*0b80*/  LOP3.LUT R27, R81, 0x1c, R4, 0xfe, !PT ;  /* 0x0000001c511b7812 */ /* 0x000fe400078efe04 */
[-C--:B------:R-:W-:Y:S02]  /*0b90*/  LEA R91, R91, R92.reuse, 0x9 ;  /* 0x0000005c5b5b7211 */ /* 0x080fe400078e48ff */
[-C--:B------:R-:W-:Y:S02]  /*0ba0*/  LEA R90, R90, R92.reuse, 0x9 ;  /* 0x0000005c5a5a7211 */ /* 0x080fe400078e48ff */
[-C--:B------:R-:W-:Y:S02]  /*0bb0*/  LEA R89, R89, R92.reuse, 0x9 ;  /* 0x0000005c59597211 */ /* 0x080fe400078e48ff */
[-C--:B------:R-:W-:Y:S02]  /*0bc0*/  LEA R88, R88, R92.reuse, 0x9 ;  /* 0x0000005c58587211 */ /* 0x080fe400078e48ff */
[----:B------:R-:W-:-:S02]  /*0bd0*/  LEA R87, R87, R92, 0x9 ;  /* 0x0000005c57577211 */ /* 0x000fc400078e48ff */
[-C--:B------:R-:W-:Y:S02]  /*0be0*/  LEA R86, R86, R92.reuse, 0x9 ;  /* 0x0000005c56567211 */ /* 0x080fe400078e48ff */
[-C--:B------:R-:W-:Y:S02]  /*0bf0*/  LEA R85, R85, R92.reuse, 0x9 ;  /* 0x0000005c55557211 */ /* 0x080fe400078e48ff */
[----:B------:R-:W-:Y:S02]  /*0c00*/  LEA R92, R4, R92, 0x9 ;  /* 0x0000005c045c7211 */ /* 0x000fe400078e48ff */
[C---:B------:R-:W-:Y:S02]  /*0c10*/  LEA.HI R4, R8.reuse, R23, RZ, 0x7 ;  /* 0x0000001708047211 */ /* 0x040fe400078f38ff */
[C---:B------:R-:W-:Y:S02]  /*0c20*/  LEA.HI R6, R8.reuse, R25, RZ, 0x7 ;  /* 0x0000001908067211 */ /* 0x040fe400078f38ff */
[----:B------:R-:W-:-:S02]  /*0c30*/  LEA.HI R19, R8, R20, RZ, 0x7 ;  /* 0x0000001408137211 */ /* 0x000fc400078f38ff */
[----:B------:R-:W-:Y:S02]  /*0c40*/  LEA.HI R8, R8, R27, RZ, 0x7 ;  /* 0x0000001b08087211 */ /* 0x000fe400078f38ff */
[----:B------:R-:W-:Y:S02]  /*0c50*/  @!P6 IADD3 R13, R13, -R2, RZ ;  /* 0x800000020d0de210 */ /* 0x000fe40007ffe0ff */
[----:B------:R-:W-:Y:S02]  /*0c60*/  ISETP.NE.AND P6, PT, R0, RZ, PT ;  /* 0x000000ff0000720c */ /* 0x000fe40003fc5270 */
[----:B------:R-:W-:Y:S02]  /*0c70*/  LOP3.LUT R8, R8, 0xffffff80, RZ, 0xc0, !PT ;  /* 0xffffff8008087812 */ /* 0x000fe400078ec0ff */
[----:B------:R-:W-:Y:S02]  /*0c80*/  LOP3.LUT R0, RZ, R0, RZ, 0x33, !PT ;  /* 0x00000000ff007212 */ /* 0x000fe400078e33ff */
[----:B------:R-:W-:-:S02]  /*0c90*/  LOP3.LUT R4, R4, 0xffffff80, RZ, 0xc0, !PT ;  /* 0xffffff8004047812 */ /* 0x000fc400078ec0ff */
[----:B------:R-:W-:Y:S02]  /*0ca0*/  @!P0 IADD3 R3, -R3, RZ, RZ ;  /* 0x000000ff03038210 */ /* 0x000fe40007ffe1ff */
[----:B------:R-:W-:Y:S02]  /*0cb0*/  LOP3.LUT R19, R19, 0xffffff80, RZ, 0xc0, !PT ;  /* 0xffffff8013137812 */ /* 0x000fe400078ec0ff */
[----:B------:R-:W-:Y:S02]  /*0cc0*/  @!P3 IADD3 R9, -R9, RZ, RZ ;  /* 0x000000ff0909b210 */ /* 0x000fe40007ffe1ff */
[----:B------:R-:W-:Y:S02]  /*0cd0*/  LOP3.LUT R6, R6, 0xffffff80, RZ, 0xc0, !PT ;  /* 0xffffff8006067812 */ /* 0x000fe400078ec0ff */
[----:B------:R-:W-:Y:S02]  /*0ce0*/  IADD3 R8, R27, -R8, RZ ;  /* 0x800000081b087210 */ /* 0x000fe40007ffe0ff */
[----:B------:R-:W-:-:S02]  /*0cf0*/  @!P2 IADD3 R11, -R11, RZ, RZ ;  /* 0x000000ff0b0ba210 */ /* 0x000fc40007ffe1ff */
[----:B------:R-:W-:Y:S01]  /*0d00*/  SEL R2, R0, R5, !P6 ;  /* 0x0000000500027207 */ /* 0x000fe20007000000 */
[--C-:B------:R-:W-:Y:S01]  /*0d10*/  IMAD R34, R8, 0xb0, R21.reuse ;  /* 0x000000b008227824 */ /* 0x100fe200078e0215 */
[----:B------:R-:W-:Y:S02]  /*0d20*/  @!P1 IADD3 R15, -R15, RZ, RZ ;  /* 0x000000ff0f0f9210 */ /* 0x000fe40007ffe1ff */
[----:B------:R-:W-:Y:S02]  /*0d30*/  SEL R26, R0, R7, !P6 ;  /* 0x00000007001a7207 */ /* 0x000fe40007000000 */
[----:B------:R-:W-:Y:S02]  /*0d40*/  IADD3 R4, R23, -R4, RZ ;  /* 0x8000000417047210 */ /* 0x000fe40007ffe0ff */
[----:B------:R-:W-:Y:S01]  /*0d50*/  @!P5 IADD3 R17, -R17, RZ, RZ ;  /* 0x000000ff1111d210 */ /* 0x000fe20007ffe1ff */
[--C-:B------:R-:W-:Y:S01]  /*0d60*/  IMAD R8, R26, 0xb0, R21.reuse ;  /* 0x000000b01a087824 */ /* 0x100fe200078e0215 */
[----:B------:R-:W-:Y:S01]  /*0d70*/  SEL R36, R0, R3, !P6 ;  /* 0x0000000300247207 */ /* 0x000fe20007000000 */
[--C-:B------:R-:W-:Y:S01]  /*0d80*/  IMAD R28, R4, 0xb0, R21.reuse ;  /* 0x000000b0041c7824 */ /* 0x100fe200078e0215 */
[----:B------:R-:W-:Y:S01]  /*0d90*/  IADD3 R19, R20, -R19, RZ ;  /* 0x8000001314137210 */ /* 0x000fe20007ffe0ff */
[--C-:B------:R-:W-:Y:S01]  /*0da0*/  IMAD R20, R12, 0xb0, R21.reuse ;  /* 0x000000b00c147824 */ /* 0x100fe200078e0215 */
[----:B------:R-:W-:Y:S01]  /*0db0*/  @!P4 IADD3 R13, -R13, RZ, RZ ;  /* 0x000000ff0d0dc210 */ /* 0x000fe20007ffe1ff */
[--C-:B------:R-:W-:Y:S01]  /*0dc0*/  IMAD R12, R2, 0xb0, R21.reuse ;  /* 0x000000b0020c7824 */ /* 0x100fe200078e0215 */
[----:B------:R-:W-:Y:S01]  /*0dd0*/  SEL R38, R0, R9, !P6 ;  /* 0x0000000900267207 */ /* 0x000fe20007000000 */
[--C-:B------:R-:W-:Y:S01]  /*0de0*/  IMAD R14, R36, 0xb0, R21.reuse ;  /* 0x000000b0240e7824 */ /* 0x100fe200078e0215 */
[----:B------:R-:W-:Y:S01]  /*0df0*/  IADD3 R6, R25, -R6, RZ ;  /* 0x8000000619067210 */ /* 0x000fe20007ffe0ff */
[--C-:B------:R-:W-:Y:S01]  /*0e00*/  IMAD R3, R10, 0xb0, R21.reuse ;  /* 0x000000b00a037824 */ /* 0x100fe200078e0215 */
[----:B------:R-:W-:Y:S01]  /*0e10*/  SEL R40, R0, R11, !P6 ;  /* 0x0000000b00287207 */ /* 0x000fe20007000000 */
[--C-:B------:R-:W-:Y:S01]  /*0e20*/  IMAD R4, R38, 0xb0, R21.reuse ;  /* 0x000000b026047824 */ /* 0x100fe200078e0215 */
[----:B------:R-:W-:Y:S01]  /*0e30*/  MOV R27, 0x4 ;  /* 0x00000004001b7802 */ /* 0x000fe20000000f00 */
[--C-:B------:R-:W-:Y:S01]  /*0e40*/  IMAD R30, R6, 0xb0, R21.reuse ;  /* 0x000000b0061e7824 */ /* 0x100fe200078e0215 */
[----:B------:R-:W-:Y:S01]  /*0e50*/  SEL R42, R0, R15, !P6 ;  /* 0x0000000f002a7207 */ /* 0x000fe20007000000 */
[----:B------:R-:W-:Y:S01]  /*0e60*/  IMAD R2, R40, 0xb0, R21 ;  /* 0x000000b028027824 */ /* 0x000fe200078e0215 */
[----:B------:R-:W-:Y:S01]  /*0e70*/  SEL R44, R0, R17, !P6 ;  /* 0x00000011002c7207 */ /* 0x000fe20007000000 */
[----:B------:R-:W-:Y:S01]  /*0e80*/  IMAD.WIDE R8, R8, R27, c[0x0][0x168] ;  /* 0x00005a0008087625 */ /* 0x000fe200078e021b */
[----:B------:R-:W-:-:S03]  /*0e90*/  SEL R0, R0, R13, !P6 ;  /* 0x0000000d00007207 */ /* 0x000fc60007000000 */
[----:B------:R-:W-:-:S04]  /*0ea0*/  IMAD.WIDE R12, R12, R27, c[0x0][0x168] ;  /* 0x00005a000c0c7625 */ /* 0x000fc800078e021b */
[--C-:B------:R-:W-:Y:S01]  /*0eb0*/  IMAD R6, R42, 0xb0, R21.reuse ;  /* 0x000000b02a067824 */ /* 0x100fe200078e0215 */
[----:B------:R1:W-:Y:S01]  /*0ec0*/  LDGSTS.E.BYPASS.128 [R92], [R12.64] ;  /* 0x000000000c5c7fae */ /* 0x0003e2000b901c44 */
[--C-:B------:R-:W-:Y:S02]  /*0ed0*/  IMAD R32, R19, 0xb0, R21.reuse ;  /* 0x000000b013207824 */ /* 0x100fe400078e0215 */
[----:B------:R-:W-:Y:S01]  /*0ee0*/  IMAD R10, R44, 0xb0, R21 ;  /* 0x000000b02c0a7824 */ /* 0x000fe200078e0215 */
[----:B------:R2:W-:Y:S01]  /*0ef0*/  LDGSTS.E.BYPASS.128 [R91], [R8.64] ;  /* 0x00000000085b7fae */ /* 0x0005e2000b901c44 */
[----:B------:R-:W-:-:S04]  /*0f00*/  IMAD.WIDE R14, R14, R27, c[0x0][0x168] ;  /* 0x00005a000e0e7625 */ /* 0x000fc800078e021b */
[----:B------:R-:W-:Y:S01]  /*0f10*/  IMAD R0, R0, 0xb0, R21 ;  /* 0x000000b000007824 */ /* 0x000fe200078e0215 */
[----:B------:R3:W-:Y:S01]  /*0f20*/  LDGSTS.E.BYPASS.128 [R90], [R14.64] ;  /* 0x000000000e5a7fae */ /* 0x0007e2000b901c44 */
[----:B------:R-:W-:-:S04]  /*0f30*/  IMAD.WIDE R18, R3, R27, c[0x0][0x170] ;  /* 0x00005c0003127625 */ /* 0x000fc800078e021b */
[----:B------:R-:W-:Y:S01]  /*0f40*/  IMAD.WIDE R4, R4, R27, c[0x0][0x168] ;  /* 0x00005a0004047625 */ /* 0x000fe200078e021b */
[----:B------:R-:W-:-:S03]  /*0f50*/  IADD3 R66, P2, R18, 0x200, RZ ;  /* 0x0000020012427810 */ /* 0x000fc60007f5e0ff */
[----:B------:R-:W-:Y:S01]  /*0f60*/  IMAD.WIDE R2, R2, R27, c[0x0][0x168] ;  /* 0x00005a0002027625 */ /* 0x000fe200078e021b */
[----:B------:R4:W-:Y:S01]  /*0f70*/  LDGSTS.E.BYPASS.128 [R89], [R4.64] ;  /* 0x0000000004597fae */ /* 0x0009e2000b901c44 */
[----:B------:R-:W-:Y:S02]  /*0f80*/  IADD3.X R65, RZ, R19, RZ, P2, !PT ;  /* 0x00000013ff417210 */ /* 0x000fe400017fe4ff */
[-C--:B------:R-:W-:Y:S01]  /*0f90*/  IMAD.WIDE R6, R6, R27.reuse, c[0x0][0x168] ;  /* 0x00005a0006067625 */ /* 0x080fe200078e021b */
[----:B------:R5:W-:Y:S03]  /*0fa0*/  LDGSTS.E.BYPASS.128 [R88], [R2.64] ;  /* 0x0000000002587fae */ /* 0x000be6000b901c44 */
[-C--:B------:R-:W-:Y:S01]  /*0fb0*/  IMAD.WIDE R28, R28, R27.reuse, c[0x0][0x170] ;  /* 0x00005c001c1c7625 */ /* 0x080fe200078e021b */
[----:B------:R1:W-:Y:S03]  /*0fc0*/  LDGSTS.E.BYPASS.128 [R87], [R6.64] ;  /* 0x0000000006577fae */ /* 0x0003e6000b901c44 */
[----:B------:R-:W-:Y:S01]  /*0fd0*/  IMAD.WIDE R20, R20, R27, c[0x0][0x170] ;  /* 0x00005c0014147625 */ /* 0x000fe200078e021b */
[----:B------:R-:W-:-:S03]  /*0fe0*/  IADD3 R74, P1, R28, 0x200, RZ ;  /* 0x000002001c4a7810 */ /* 0x000fc60007f3e0ff */
[----:B------:R-:W-:Y:S01]  /*0ff0*/  IMAD.WIDE R22, R22, R27, c[0x0][0x170] ;  /* 0x00005c0016167625 */ /* 0x000fe200078e021b */
[----:B------:R-:W-:-:S03]  /*1000*/  IADD3.X R73, RZ, R29, RZ, P1, !PT ;  /* 0x0000001dff497210 */ /* 0x000fc60000ffe4ff */
[----:B------:R-:W-:-:S04]  /*1010*/  IMAD.WIDE R30, R30, R27, c[0x0][0x170] ;  /* 0x00005c001e1e7625 */ /* 0x000fc800078e021b */
[----:B------:R-:W-:Y:S01]  /*1020*/  IMAD.WIDE R24, R24, R27, c[0x0][0x170] ;  /* 0x00005c0018187625 */ /* 0x000fe200078e021b */
[----:B------:R-:W-:-:S03]  /*1030*/  IADD3 R76, P0, R30, 0x200, RZ ;  /* 0x000002001e4c7810 */ /* 0x000fc60007f1e0ff */
[----:B------:R-:W-:Y:S01]  /*1040*/  IMAD.WIDE R32, R32, R27, c[0x0][0x170] ;  /* 0x00005c0020207625 */ /* 0x000fe200078e021b */
[----:B------:R-:W-:-:S03]  /*1050*/  IADD3.X R75, RZ, R31, RZ, P0, !PT ;  /* 0x0000001fff4b7210 */ /* 0x000fc600007fe4ff */
[----:B------:R-:W-:Y:S01]  /*1060*/  IMAD.WIDE R34, R34, R27, c[0x0][0x170] ;  /* 0x00005c0022227625 */ /* 0x000fe200078e021b */
[----:B------:R-:W-:-:S03]  /*1070*/  IADD3 R78, P1, R32, 0x200, RZ ;  /* 0x00000200204e7810 */ /* 0x000fc60007f3e0ff */
[----:B------:R-:W-:Y:S01]  /*1080*/  IMAD.WIDE R10, R10, R27, c[0x0][0x168] ;  /* 0x00005a000a0a7625 */ /* 0x000fe200078e021b */
[----:B------:R-:W-:Y:S02]  /*1090*/  IADD3 R80, P0, R34, 0x200, RZ ;  /* 0x0000020022507810 */ /* 0x000fe40007f1e0ff */
[----:B------:R-:W-:Y:S01]  /*10a0*/  IADD3.X R77, RZ, R33, RZ, P1, !PT ;  /* 0x00000021ff4d7210 */ /* 0x000fe20000ffe4ff */
[----:B------:R-:W-:Y:S01]  /*10b0*/  IMAD.WIDE R26, R0, R27, c[0x0][0x168] ;  /* 0x00005a00001a7625 */ /* 0x000fe200078e021b */
[----:B------:R1:W-:Y:S01]  /*10c0*/  LDGSTS.E.BYPASS.128 [R86], [R10.64] ;  /* 0x000000000a567fae */ /* 0x0003e2000b901c44 */
[----:B------:R-:W-:Y:S02]  /*10d0*/  IADD3 R72, P1, R24, 0x200, RZ ;  /* 0x0000020018487810 */ /* 0x000fe40007f3e0ff */
[----:B------:R-:W-:Y:S01]  /*10e0*/  IADD3.X R79, RZ, R35, RZ, P0, !PT ;  /* 0x00000023ff4f7210 */ /* 0x000fe200007fe4ff */
[----:B------:R1:W-:Y:S01]  /*10f0*/  LDGSTS.E.BYPASS.128 [R85], [R26.64] ;  /* 0x000000001a557fae */ /* 0x0003e2000b901c44 */
[----:B------:R-:W-:-:S02]  /*1100*/  IADD3.X R71, RZ, R25, RZ, P1, !PT ;  /* 0x00000019ff477210 */ /* 0x000fc40000ffe4ff */
[----:B------:R-:W-:Y:S01]  /*1110*/  IADD3 R70, P0, R22, 0x200, RZ ;  /* 0x0000020016467810 */ /* 0x000fe20007f1e0ff */
[----:B------:R-:W0:Y:S01]  /*1120*/  LDGDEPBAR ;  /* 0x00000000000079af */ /* 0x000e220000000000 */
[----:B------:R-:W-:Y:S02]  /*1130*/  IADD3 R64, P3, R26, 0x200, RZ ;  /* 0x000002001a407810 */ /* 0x000fe40007f7e0ff */
[----:B------:R-:W-:Y:S01]  /*1140*/  IADD3 R68, P1, R20, 0x200, RZ ;  /* 0x0000020014447810 */ /* 0x000fe20007f3e0ff */
[----:B------:R1:W-:Y:S01]  /*1150*/  LDGSTS.E.BYPASS.128 [R92+0x4000], [R18.64] ;  /* 0x04000000125c7fae */ /* 0x0003e2000b901c44 */
[----:B------:R-:W-:Y:S02]  /*1160*/  IADD3.X R69, RZ, R23, RZ, P0, !PT ;  /* 0x00000017ff457210 */ /* 0x000fe400007fe4ff */
[----:B------:R-:W-:Y:S01]  /*1170*/  IADD3.X R63, RZ, R27, RZ, P3, !PT ;  /* 0x0000001bff3f7210 */ /* 0x000fe20001ffe4ff */
[----:B------:R2:W-:Y:S01]  /*1180*/  LDGSTS.E.BYPASS.128 [R91+0x4000], [R20.64] ;  /* 0x04000000145b7fae */ /* 0x0005e2000b901c44 */
[----:B------:R-:W-:-:S02]  /*1190*/  IADD3 R0, P2, R2, 0x200, RZ ;  /* 0x0000020002007810 */ /* 0x000fc40007f5e0ff */
[----:B------:R-:W-:Y:S01]  /*11a0*/  IADD3.X R67, RZ, R21, RZ, P1, !PT ;  /* 0x00000015ff437210 */ /* 0x000fe20000ffe4ff */
[----:B------:R3:W-:Y:S01]  /*11b0*/  LDGSTS.E.BYPASS.128 [R90+0x4000], [R22.64] ;  /* 0x04000000165a7fae */ /* 0x0007e2000b901c44 */
[----:B------:R-:W-:Y:S02]  /*11c0*/  IADD3 R62, P0, R10, 0x200, RZ ;  /* 0x000002000a3e7810 */ /* 0x000fe40007f1e0ff */
[----:B-----5:R-:W-:Y:S01]  /*11d0*/  IADD3 R2, P3, R4, 0x200, RZ ;  /* 0x0000020004027810 */ /* 0x020fe20007f7e0ff */
[----:B------:R3:W-:Y:S01]  /*11e0*/  LDGSTS.E.BYPASS.128 [R89+0x4000], [R24.64] ;  /* 0x0400000018597fae */ /* 0x0007e2000b901c44 */
[----:B------:R-:W-:Y:S01]  /*11f0*/  IADD3 R60, P1, R6, 0x200, RZ ;  /* 0x00000200063c7810 */ /* 0x000fe20007f3e0ff */
[----:B-1----:R-:W-:Y:S01]  /*1200*/  CS2R R18, SRZ ;  /* 0x0000000000127805 */ /* 0x002fe2000001ff00 */
[----:B------:R-:W-:Y:S01]  /*1210*/  IADD3.X R61, RZ, R11, RZ, P0, !PT ;  /* 0x0000000bff3d7210 */ /* 0x000fe200007fe4ff */
[----:B------:R1:W-:Y:S01]  /*1220*/  LDGSTS.E.BYPASS.128 [R88+0x4000], [R28.64] ;  /* 0x040000001c587fae */ /* 0x0003e2000b901c44 */
[----:B----4-:R-:W-:Y:S01]  /*1230*/  IADD3.X R4, RZ, R5, RZ, P3, !PT ;  /* 0x00000005ff047210 */ /* 0x010fe20001ffe4ff */
[----:B--2---:R-:W-:Y:S01]  /*1240*/  CS2R R20, SRZ ;  /* 0x0000000000147805 */ /* 0x004fe2000001ff00 */
[----:B------:R-:W-:Y:S01]  /*1250*/  IADD3.X R11, RZ, R7, RZ, P1, !PT ;  /* 0x00000007ff0b7210 */ /* 0x000fe20000ffe4ff */
[----:B------:R1:W-:Y:S01]  /*1260*/  LDGSTS.E.BYPASS.128 [R87+0x4000], [R30.64] ;  /* 0x040000001e577fae */ /* 0x0003e2000b901c44 */
[----:B------:R-:W-:Y:S01]  /*1270*/  IADD3.X R3, RZ, R3, RZ, P2, !PT ;  /* 0x00000003ff037210 */ /* 0x000fe200017fe4ff */
[----:B---3--:R-:W-:Y:S01]  /*1280*/  CS2R R22, SRZ ;  /* 0x0000000000167805 */ /* 0x008fe2000001ff00 */
[----:B------:R-:W-:Y:S01]  /*1290*/  IADD3 R5, P0, R14, 0x200, RZ ;  /* 0x000002000e057810 */ /* 0x000fe20007f1e0ff */
[----:B------:R1:W-:Y:S01]  /*12a0*/  LDGSTS.E.BYPASS.128 [R86+0x4000], [R32.64] ;  /* 0x0400000020567fae */ /* 0x0003e2000b901c44 */
[----:B------:R-:W-:-:S02]  /*12b0*/  IADD3 R6, P1, R8, 0x200, RZ ;  /* 0x0000020008067810 */ /* 0x000fc40007f3e0ff */
[----:B------:R-:W-:Y:S01]  /*12c0*/  IADD3 R7, P2, R12, 0x200, RZ ;  /* 0x000002000c077810 */ /* 0x000fe20007f5e0ff */
[----:B------:R1:W-:Y:S01]  /*12d0*/  LDGSTS.E.BYPASS.128 [R85+0x4000], [R34.64] ;  /* 0x0400000022557fae */ /* 0x0003e2000b901c44 */
[----:B------:R-:W-:Y:S01]  /*12e0*/  IADD3.X R8, RZ, R15, RZ, P0, !PT ;  /* 0x0000000fff087210 */ /* 0x000fe200007fe4ff */
[----:B------:R-:W-:Y:S01]  /*12f0*/  UMOV UR4, URZ ;  /* 0x0000003f00047c82 */ /* 0x000fe20008000000 */
[----:B------:R-:W-:Y:S01]  /*1300*/  IADD3.X R9, RZ, R9, RZ, P1, !PT ;  /* 0x00000009ff097210 */ /* 0x000fe20000ffe4ff */
[----:B------:R-:W0:Y:S01]  /*1310*/  LDGDEPBAR ;  /* 0x00000000000079af */ /* 0x000e220000000000 */
[----:B------:R-:W-:Y:S01]  /*1320*/  IADD3.X R10, RZ, R13, RZ, P2, !PT ;  /* 0x0000000dff0a7210 */ /* 0x000fe200017fe4ff */
[----:B------:R-:W-:Y:S01]  /*1330*/  CS2R R14, SRZ ;  /* 0x00000000000e7805 */ /* 0x000fe2000001ff00 */
[----:B------:R-:W-:Y:S01]  /*1340*/  PLOP3.LUT P0, PT, PT, PT, PT, 0x80, 0x0 ;  /* 0x000000000000781c */ /* 0x000fe20003f0f070 */
[----:B------:R-:W-:Y:S01]  /*1350*/  UMOV UR5, URZ ;  /* 0x0000003f00057c82 */ /* 0x000fe20008000000 */
[----:B------:R-:W-:-:S04]  /*1360*/  DEPBAR.LE SB0, 0x0 ;  /* 0x000080000000791a */ /* 0x000fc80000000000 */
[----:B-1----:R-:W-:Y:S06]  /*1370*/  BAR.SYNC 0x0 ;  /* 0x0000000000007b1d */ /* 0x002fec0000000000 */
.L_x_1:
[----:B------:R-:W-:Y:S01]  /*1380*/  LEA R94, R83, 0x4000, 0x9 ;  /* 0x00004000535e7811 */ /* 0x000fe200078e48ff */
[----:B------:R-:W-:Y:S01]  /*1390*/  LDS.128 R44, [R84+0x200] ;  /* 0x00020000542c7984 */ /* 0x000fe20000000c00 */
[----:B------:R-:W-:-:S03]  /*13a0*/  ULDC.64 UR6, c[0x0][0x118] ;  /* 0x0000460000067ab9 */ /* 0x000fc60000000a00 */
[----:B------:R-:W1:Y:S04]  /*13b0*/  LDS.128 R28, [R94+0x200] ;  /* 0x000200005e1c7984 */ /* 0x000e680000000c00 */
[----:B------:R-:W2:Y:S04]  /*13c0*/  LDS.128 R32, [R94] ;  /* 0x000000005e207984 */ /* 0x000ea80000000c00 */
[----:B------:R-:W3:Y:S04]  /*13d0*/  LDS.128 R36, [R84+0x2000] ;  /* 0x0020000054247984 */ /* 0x000ee80000000c00 */
[----:B------:R-:W4:Y:S04]  /*13e0*/  LDS.128 R40, [R84+0x2200] ;  /* 0x0022000054287984 */ /* 0x000f280000000c00 */
[----:B------:R-:W5:Y:S04]  /*13f0*/  LDS.128 R48, [R84] ;  /* 0x0000000054307984 */ /* 0x000f680000000c00 */
[----:B------:R-:W-:Y:S01]  /*1400*/  LDS.128 R52, [R84+0x210] ;  /* 0x0002100054347984 */ /* 0x000fe20000000c00 */
[----:B-1----:R-:W-:-:S04]  /*1410*/  FFMA R12, R44, R28, R15 ;  /* 0x0000001c2c0c7223 */ /* 0x002fc8000000000f */
[C---:B------:R-:W-:Y:S01]  /*1420*/  FFMA R13, R45.reuse, R29, R12 ;  /* 0x0000001d2d0d7223 */ /* 0x040fe2000000000c */
[-C--:B--2---:R-:W-:Y:S01]  /*1430*/  FFMA R14, R44, R32.reuse, R14 ;  /* 0x000000202c0e7223 */ /* 0x084fe2000000000e */
[C---:B---3--:R-:W-:Y:S01]  /*1440*/  FFMA R18, R36.reuse, R32, R18 ;  /* 0x0000002024127223 */ /* 0x048fe20000000012 */
[----:B------:R-:W-:Y:S02]  /*1450*/  FFMA R12, R36, R28, R19 ;  /* 0x0000001c240c7223 */ /* 0x000fe40000000013 */
[-C--:B------:R-:W-:Y:S01]  /*1460*/  FFMA R45, R45, R33.reuse, R14 ;  /* 0x000000212d2d7223 */ /* 0x080fe2000000000e */
[----:B------:R-:W-:Y:S01]  /*1470*/  FFMA R36, R46, R30, R13 ;  /* 0x0000001e2e247223 */ /* 0x000fe2000000000d */
[C---:B------:R-:W-:Y:S01]  /*1480*/  FFMA R57, R37.reuse, R33, R18 ;  /* 0x0000002125397223 */ /* 0x040fe20000000012 */
[----:B------:R-:W-:Y:S01]  /*1490*/  FFMA R37, R37, R29, R12 ;  /* 0x0000001d25257223 */ /* 0x000fe2000000000c */
[C---:B----4-:R-:W-:Y:S01]  /*14a0*/  FFMA R22, R40.reuse, R32, R22 ;  /* 0x0000002028167223 */ /* 0x050fe20000000016 */
[----:B------:R-:W1:Y:S01]  /*14b0*/  LDS.128 R12, [R94+0x10] ;  /* 0x000010005e0c7984 */ /* 0x000e620000000c00 */
[----:B------:R-:W-:Y:S01]  /*14c0*/  FFMA R24, R40, R28, R23 ;  /* 0x0000001c28187223 */ /* 0x000fe20000000017 */
[C---:B-----5:R-:W-:Y:S01]  /*14d0*/  FFMA R32, R48.reuse, R32, R20 ;  /* 0x0000002030207223 */ /* 0x060fe20000000014 */
[C---:B------:R-:W-:Y:S01]  /*14e0*/  FFMA R59, R41.reuse, R33, R22 ;  /* 0x00000021293b7223 */ /* 0x040fe20000000016 */
[----:B------:R-:W-:Y:S01]  /*14f0*/  FFMA R28, R48, R28, R21 ;  /* 0x0000001c301c7223 */ /* 0x000fe20000000015 */
[----:B------:R-:W2:Y:S01]  /*1500*/  LDS.128 R16, [R94+0x210] ;  /* 0x000210005e107984 */ /* 0x000ea20000000c00 */
[-C--:B------:R-:W-:Y:S01]  /*1510*/  FFMA R41, R41, R29.reuse, R24 ;  /* 0x0000001d29297223 */ /* 0x080fe20000000018 */
[-C--:B------:R-:W-:Y:S01]  /*1520*/  FFMA R46, R46, R34.reuse, R45 ;  /* 0x000000222e2e7223 */ /* 0x080fe2000000002d */
[C---:B------:R-:W-:Y:S01]  /*1530*/  FFMA R29, R49.reuse, R29, R28 ;  /* 0x0000001d311d7223 */ /* 0x040fe2000000001c */
[----:B------:R-:W3:Y:S01]  /*1540*/  LDS.128 R20, [R84+0x2010] ;  /* 0x0020100054147984 */ /* 0x000ee20000000c00 */
[----:B------:R-:W-:Y:S01]  /*1550*/  FFMA R33, R49, R33, R32 ;  /* 0x0000002131217223 */ /* 0x000fe20000000020 */
[C---:B------:R-:W-:Y:S01]  /*1560*/  FFMA R49, R47.reuse, R31, R36 ;  /* 0x0000001f2f317223 */ /* 0x040fe20000000024 */
[-C--:B------:R-:W-:Y:S01]  /*1570*/  FFMA R95, R47, R35.reuse, R46 ;  /* 0x000000232f5f7223 */ /* 0x080fe2000000002e */
[----:B------:R-:W4:Y:S01]  /*1580*/  LDS.128 R24, [R84+0x2210] ;  /* 0x0022100054187984 */ /* 0x000f220000000c00 */
[C---:B------:R-:W-:Y:S01]  /*1590*/  FFMA R32, R38.reuse, R34, R57 ;  /* 0x0000002226207223 */ /* 0x040fe20000000039 */
[----:B------:R-:W-:Y:S01]  /*15a0*/  FFMA R38, R38, R30, R37 ;  /* 0x0000001e26267223 */ /* 0x000fe20000000025 */
[C---:B------:R-:W-:Y:S01]  /*15b0*/  FFMA R28, R42.reuse, R34, R59 ;  /* 0x000000222a1c7223 */ /* 0x040fe2000000003b */
[----:B------:R-:W5:Y:S01]  /*15c0*/  LDS.128 R44, [R84+0x10] ;  /* 0x00001000542c7984 */ /* 0x000f620000000c00 */
[C---:B------:R-:W-:Y:S01]  /*15d0*/  FFMA R57, R39.reuse, R35, R32 ;  /* 0x0000002327397223 */ /* 0x040fe20000000020 */
[----:B------:R-:W-:Y:S01]  /*15e0*/  FFMA R59, R39, R31, R38 ;  /* 0x0000001f273b7223 */ /* 0x000fe20000000026 */
[-C--:B------:R-:W-:Y:S01]  /*15f0*/  FFMA R42, R42, R30.reuse, R41 ;  /* 0x0000001e2a2a7223 */ /* 0x080fe20000000029 */
[C---:B------:R-:W-:Y:S01]  /*1600*/  FFMA R39, R43.reuse, R35, R28 ;  /* 0x000000232b277223 */ /* 0x040fe2000000001c */
[C---:B------:R-:W-:Y:S01]  /*1610*/  FFMA R30, R50.reuse, R30, R29 ;  /* 0x0000001e321e7223 */ /* 0x040fe2000000001d */
[----:B------:R-:W-:Y:S01]  /*1620*/  FFMA R34, R50, R34, R33 ;  /* 0x0000002232227223 */ /* 0x000fe20000000021 */
[----:B------:R-:W-:-:S02]  /*1630*/  FFMA R43, R43, R31, R42 ;  /* 0x0000001f2b2b7223 */ /* 0x000fc4000000002a */
[C---:B------:R-:W-:Y:S01]  /*1640*/  FFMA R37, R51.reuse, R31, R30 ;  /* 0x0000001f33257223 */ /* 0x040fe2000000001e */
[----:B------:R-:W-:Y:S02]  /*1650*/  FFMA R41, R51, R35, R34 ;  /* 0x0000002333297223 */ /* 0x000fe40000000022 */
[----:B------:R-:W-:Y:S01]  /*1660*/  LDS.128 R32, [R94+0x220] ;  /* 0x000220005e207984 */ /* 0x000fe20000000c00 */
[----:B-1----:R-:W-:-:S04]  /*1670*/  FFMA R28, R52, R12, R95 ;  /* 0x0000000c341c7223 */ /* 0x002fc8000000005f */
[C---:B------:R-:W-:Y:S01]  /*1680*/  FFMA R29, R53.reuse, R13, R28 ;  /* 0x0000000d351d7223 */ /* 0x040fe2000000001c */
[----:B--2---:R-:W-:Y:S02]  /*1690*/  FFMA R52, R52, R16, R49 ;  /* 0x0000001034347223 */ /* 0x004fe40000000031 */
[----:B------:R-:W-:Y:S01]  /*16a0*/  LDS.128 R48, [R84+0x220] ;  /* 0x0002200054307984 */ /* 0x000fe20000000c00 */
[C---:B---3--:R-:W-:Y:S01]  /*16b0*/  FFMA R30, R20.reuse, R12, R57 ;  /* 0x0000000c141e7223 */ /* 0x048fe20000000039 */
[----:B------:R-:W-:Y:S01]  /*16c0*/  FFMA R28, R20, R16, R59 ;  /* 0x00000010141c7223 */ /* 0x000fe2000000003b */
[----:B------:R-:W-:Y:S01]  /*16d0*/  FFMA R20, R54, R14, R29 ;  /* 0x0000000e36147223 */ /* 0x000fe2000000001d */
[----:B------:R-:W-:Y:S01]  /*16e0*/  FFMA R53, R53, R17, R52 ;  /* 0x0000001135357223 */ /* 0x000fe20000000034 */
[C---:B------:R-:W-:Y:S01]  /*16f0*/  FFMA R57, R21.reuse, R13, R30 ;  /* 0x0000000d15397223 */ /* 0x040fe2000000001e */
[C---:B----4-:R-:W-:Y:S01]  /*1700*/  FFMA R36, R24.reuse, R16, R43 ;  /* 0x0000001018247223 */ /* 0x050fe2000000002b */
[----:B------:R-:W-:Y:S01]  /*1710*/  FFMA R21, R21, R17, R28 ;  /* 0x0000001115157223 */ /* 0x000fe2000000001c */
[----:B------:R-:W-:Y:S01]  /*1720*/  FFMA R24, R24, R12, R39 ;  /* 0x0000000c18187223 */ /* 0x000fe20000000027 */
[----:B------:R-:W1:Y:S01]  /*1730*/  LDS.128 R28, [R94+0x20] ;  /* 0x000020005e1c7984 */ /* 0x000e620000000c00 */
[C---:B-----5:R-:W-:Y:S01]  /*1740*/  FFMA R16, R44.reuse, R16, R37 ;  /* 0x000000102c107223 */ /* 0x060fe20000000025 */
[----:B------:R-:W-:Y:S01]  /*1750*/  FFMA R12, R44, R12, R41 ;  /* 0x0000000c2c0c7223 */ /* 0x000fe20000000029 */
[C---:B------:R-:W-:Y:S01]  /*1760*/  FFMA R59, R25.reuse, R13, R24 ;  /* 0x0000000d193b7223 */ /* 0x040fe20000000018 */
[-C--:B------:R-:W-:Y:S01]  /*1770*/  FFMA R25, R25, R17.reuse, R36 ;  /* 0x0000001119197223 */ /* 0x080fe20000000024 */
[----:B------:R-:W-:Y:S01]  /*1780*/  FFMA R54, R54, R18, R53 ;  /* 0x0000001236367223 */ /* 0x000fe20000000035 */
[----:B------:R-:W2:Y:S01]  /*1790*/  LDS.128 R36, [R84+0x2020] ;  /* 0x0020200054247984 */ /* 0x000ea20000000c00 */
[C---:B------:R-:W-:Y:S01]  /*17a0*/  FFMA R17, R45.reuse, R17, R16 ;  /* 0x000000112d117223 */ /* 0x040fe20000000010 */
[----:B------:R-:W-:Y:S01]  /*17b0*/  FFMA R13, R45, R13, R12 ;  /* 0x0000000d2d0d7223 */ /* 0x000fe2000000000c */
[C---:B------:R-:W-:Y:S01]  /*17c0*/  FFMA R45, R55.reuse, R15, R20 ;  /* 0x0000000f372d7223 */ /* 0x040fe20000000014 */
[----:B------:R-:W3:Y:S01]  /*17d0*/  LDS.128 R40, [R84+0x2220] ;  /* 0x0022200054287984 */ /* 0x000ee20000000c00 */
[----:B------:R-:W-:Y:S01]  /*17e0*/  FFMA R95, R55, R19, R54 ;  /* 0x00000013375f7223 */ /* 0x000fe20000000036 */
[C---:B------:R-:W-:Y:S01]  /*17f0*/  FFMA R16, R22.reuse, R14, R57 ;  /* 0x0000000e16107223 */ /* 0x040fe20000000039 */
[----:B------:R-:W-:Y:S01]  /*1800*/  FFMA R22, R22, R18, R21 ;  /* 0x0000001216167223 */ /* 0x000fe20000000015 */
[----:B------:R-:W4:Y:S01]  /*1810*/  LDS.128 R52, [R84+0x20] ;  /* 0x0000200054347984 */ /* 0x000f220000000c00 */
[-C--:B------:R-:W-:Y:S01]  /*1820*/  FFMA R12, R26, R14.reuse, R59 ;  /* 0x0000000e1a0c7223 */ /* 0x080fe2000000003b */
[C---:B------:R-:W-:Y:S01]  /*1830*/  FFMA R57, R23.reuse, R15, R16 ;  /* 0x0000000f17397223 */ /* 0x040fe20000000010 */
[----:B------:R-:W-:Y:S01]  /*1840*/  FFMA R59, R23, R19, R22 ;  /* 0x00000013173b7223 */ /* 0x000fe20000000016 */
[----:B------:R-:W-:Y:S01]  /*1850*/  FFMA R14, R46, R14, R13 ;  /* 0x0000000e2e0e7223 */ /* 0x000fe2000000000d */
[-C--:B------:R-:W-:Y:S01]  /*1860*/  FFMA R23, R27, R15.reuse, R12 ;  /* 0x0000000f1b177223 */ /* 0x080fe2000000000c */
[-C--:B------:R-:W-:Y:S01]  /*1870*/  FFMA R26, R26, R18.reuse, R25 ;  /* 0x000000121a1a7223 */ /* 0x080fe20000000019 */
[----:B------:R-:W-:Y:S01]  /*1880*/  FFMA R18, R46, R18, R17 ;  /* 0x000000122e127223 */ /* 0x000fe20000000011 */
[----:B------:R-:W-:-:S02]  /*1890*/  FFMA R25, R47, R15, R14 ;  /* 0x0000000f2f197223 */ /* 0x000fc4000000000e */
[-C--:B------:R-:W-:Y:S01]  /*18a0*/  FFMA R27, R27, R19.reuse, R26 ;  /* 0x000000131b1b7223 */ /* 0x080fe2000000001a */
[----:B------:R-:W-:Y:S02]  /*18b0*/  FFMA R21, R47, R19, R18 ;  /* 0x000000132f157223 */ /* 0x000fe40000000012 */
[----:B------:R-:W-:Y:S01]  /*18c0*/  LDS.128 R16, [R94+0x230] ;  /* 0x000230005e107984 */ /* 0x000fe20000000c00 */
[C---:B-1----:R-:W-:Y:S01]  /*18d0*/  FFMA R12, R48.reuse, R28, R45 ;  /* 0x0000001c300c7223 */ /* 0x042fe2000000002d */
[----:B------:R-:W-:Y:S02]  /*18e0*/  FFMA R48, R48, R32, R95 ;  /* 0x0000002030307223 */ /* 0x000fe4000000005f */
[----:B------:R-:W-:Y:S01]  /*18f0*/  LDS.128 R44, [R84+0x230] ;  /* 0x00023000542c7984 */ /* 0x000fe20000000c00 */
[C---:B------:R-:W-:Y:S01]  /*1900*/  FFMA R13, R49.reuse, R29, R12 ;  /* 0x0000001d310d7223 */ /* 0x040fe2000000000c */
[----:B------:R-:W-:Y:S01]  /*1910*/  FFMA R49, R49, R33, R48 ;  /* 0x0000002131317223 */ /* 0x000fe20000000030 */
[C---:B--2---:R-:W-:Y:S01]  /*1920*/  FFMA R14, R36.reuse, R28, R57 ;  /* 0x0000001c240e7223 */ /* 0x044fe20000000039 */
[----:B------:R-:W-:Y:S01]  /*1930*/  FFMA R12, R36, R32, R59 ;  /* 0x00000020240c7223 */ /* 0x000fe2000000003b */
[C---:B------:R-:W-:Y:S01]  /*1940*/  FFMA R36, R50.reuse, R30, R13 ;  /* 0x0000001e32247223 */ /* 0x040fe2000000000d */
[----:B------:R-:W-:Y:S01]  /*1950*/  FFMA R50, R50, R34, R49 ;  /* 0x0000002232327223 */ /* 0x000fe20000000031 */
[C---:B------:R-:W-:Y:S01]  /*1960*/  FFMA R57, R37.reuse, R29, R14 ;  /* 0x0000001d25397223 */ /* 0x040fe2000000000e */
[C---:B---3--:R-:W-:Y:S01]  /*1970*/  FFMA R20, R40.reuse, R32, R27 ;  /* 0x0000002028147223 */ /* 0x048fe2000000001b */
[----:B------:R-:W-:Y:S01]  /*1980*/  FFMA R37, R37, R33, R12 ;  /* 0x0000002125257223 */ /* 0x000fe2000000000c */
[----:B------:R-:W-:Y:S01]  /*1990*/  FFMA R40, R40, R28, R23 ;  /* 0x0000001c28287223 */ /* 0x000fe20000000017 */
[----:B------:R-:W1:Y:S01]  /*19a0*/  LDS.128 R12, [R94+0x30] ;  /* 0x000030005e0c7984 */ /* 0x000e620000000c00 */
[C---:B----4-:R-:W-:Y:S01]  /*19b0*/  FFMA R32, R52.reuse, R32, R21 ;  /* 0x0000002034207223 */ /* 0x050fe20000000015 */
[----:B------:R-:W-:Y:S01]  /*19c0*/  FFMA R28, R52, R28, R25 ;  /* 0x0000001c341c7223 */ /* 0x000fe20000000019 */
[C---:B------:R-:W-:Y:S01]  /*19d0*/  FFMA R59, R41.reuse, R29, R40 ;  /* 0x0000001d293b7223 */ /* 0x040fe20000000028 */
[-C--:B------:R-:W-:Y:S01]  /*19e0*/  FFMA R41, R41, R33.reuse, R20 ;  /* 0x0000002129297223 */ /* 0x080fe20000000014 */
        /* <DEDUP_REMOVED lines=21> */
[-C--:B------:R-:W-:Y:S02]  /*1b40*/  FFMA R44, R44, R16.reuse, R95 ;  /* 0x000000102c2c7223 */ /* 0x080fe4000000005f */
[----:B------:R-:W-:Y:S01]  /*1b50*/  LDS.128 R52, [R84+0x240] ;  /* 0x0002400054347984 */ /* 0x000fe20000000c00 */
[C---:B------:R-:W-:Y:S01]  /*1b60*/  FFMA R29, R45.reuse, R13, R28 ;  /* 0x0000000d2d1d7223 */ /* 0x040fe2000000001c */
[C---:B--2---:R-:W-:Y:S01]  /*1b70*/  FFMA R36, R24.reuse, R16, R43 ;  /* 0x0000001018247223 */ /* 0x044fe2000000002b */
[-C--:B------:R-:W-:Y:S01]  /*1b80*/  FFMA R24, R24, R12.reuse, R39 ;  /* 0x0000000c18187223 */ /* 0x080fe20000000027 */
[----:B------:R-:W-:Y:S01]  /*1b90*/  FFMA R45, R45, R17, R44 ;  /* 0x000000112d2d7223 */ /* 0x000fe2000000002c */
[C---:B---3--:R-:W-:Y:S01]  /*1ba0*/  FFMA R30, R20.reuse, R12, R57 ;  /* 0x0000000c141e7223 */ /* 0x048fe20000000039 */
[----:B------:R-:W-:Y:S01]  /*1bb0*/  FFMA R28, R20, R16, R59 ;  /* 0x00000010141c7223 */ /* 0x000fe2000000003b */
[----:B------:R-:W-:Y:S01]  /*1bc0*/  FFMA R20, R46, R14, R29 ;  /* 0x0000000e2e147223 */ /* 0x000fe2000000001d */
[-C--:B------:R-:W-:Y:S01]  /*1bd0*/  FFMA R59, R25, R13.reuse, R24 ;  /* 0x0000000d193b7223 */ /* 0x080fe20000000018 */
[C---:B------:R-:W-:Y:S01]  /*1be0*/  FFMA R57, R21.reuse, R13, R30 ;  /* 0x0000000d15397223 */ /* 0x040fe2000000001e */
[-C--:B------:R-:W-:Y:S01]  /*1bf0*/  FFMA R21, R21, R17.reuse, R28 ;  /* 0x0000001115157223 */ /* 0x080fe2000000001c */
[-C--:B------:R-:W-:Y:S01]  /*1c00*/  FFMA R25, R25, R17.reuse, R36 ;  /* 0x0000001119197223 */ /* 0x080fe20000000024 */
[----:B------:R-:W1:Y:S01]  /*1c10*/  LDS.128 R28, [R94+0x40] ;  /* 0x000040005e1c7984 */ /* 0x000e620000000c00 */
[C---:B----4-:R-:W-:Y:S01]  /*1c20*/  FFMA R16, R48.reuse, R16, R37 ;  /* 0x0000001030107223 */ /* 0x050fe20000000025 */
[----:B------:R-:W-:Y:S01]  /*1c30*/  FFMA R12, R48, R12, R41 ;  /* 0x0000000c300c7223 */ /* 0x000fe20000000029 */
        /* <DEDUP_REMOVED lines=25> */
[C---:B--2---:R-:W-:Y:S01]  /*1dd0*/  FFMA R14, R36.reuse, R28, R57 ;  /* 0x0000001c240e7223 */ /* 0x044fe20000000039 */
[-C--:B------:R-:W-:Y:S01]  /*1de0*/  FFMA R12, R36, R32.reuse, R59 ;  /* 0x00000020240c7223 */ /* 0x080fe2000000003b */
[----:B------:R-:W-:Y:S01]  /*1df0*/  FFMA R53, R53, R33, R52 ;  /* 0x0000002135357223 */ /* 0x000fe20000000034 */
[----:B---3--:R-:W-:Y:S01]  /*1e00*/  FFMA R20, R40, R32, R27 ;  /* 0x0000002028147223 */ /* 0x008fe2000000001b */
[C---:B------:R-:W-:Y:S01]  /*1e10*/  FFMA R57, R37.reuse, R29, R14 ;  /* 0x0000001d25397223 */ /* 0x040fe2000000000e */
[----:B------:R-:W-:Y:S01]  /*1e20*/  FFMA R36, R54, R30, R13 ;  /* 0x0000001e36247223 */ /* 0x000fe2000000000d */
[----:B------:R-:W-:Y:S01]  /*1e30*/  FFMA R37, R37, R33, R12 ;  /* 0x0000002125257223 */ /* 0x000fe2000000000c */
[----:B------:R-:W-:Y:S01]  /*1e40*/  FFMA R40, R40, R28, R23 ;  /* 0x0000001c28287223 */ /* 0x000fe20000000017 */
[----:B------:R-:W1:Y:S01]  /*1e50*/  LDS.128 R12, [R94+0x50] ;  /* 0x000050005e0c7984 */ /* 0x000e620000000c00 */
[C---:B----4-:R-:W-:Y:S01]  /*1e60*/  FFMA R32, R44.reuse, R32, R21 ;  /* 0x000000202c207223 */ /* 0x050fe20000000015 */
        /* <DEDUP_REMOVED lines=694> */
[-C--:B------:R-:W-:Y:S01]  /*49d0*/  FFMA R28, R42, R30.reuse, R59 ;  /* 0x0000001e2a1c7223 */ /* 0x080fe2000000003b */
[C---:B------:R-:W-:Y:S01]  /*49e0*/  FFMA R32, R38.reuse, R30, R57 ;  /* 0x0000001e26207223 */ /* 0x040fe20000000039 */
[----:B------:R-:W4:Y:S01]  /*49f0*/  LDS.128 R52, [R84+0x170] ;  /* 0x0001700054347984 */ /* 0x000f220000000c00 */
[-C--:B------:R-:W-:Y:S01]  /*4a00*/  FFMA R38, R38, R34.reuse, R37 ;  /* 0x0000002226267223 */ /* 0x080fe20000000025 */
[-C--:B------:R-:W-:Y:S01]  /*4a10*/  FFMA R42, R42, R34.reuse, R41 ;  /* 0x000000222a2a7223 */ /* 0x080fe20000000029 */
[-C--:B------:R-:W-:Y:S01]  /*4a20*/  FFMA R37, R43, R31.reuse, R28 ;  /* 0x0000001f2b257223 */ /* 0x080fe2000000001c */
[C---:B------:R-:W-:Y:S01]  /*4a30*/  FFMA R34, R46.reuse, R34, R33 ;  /* 0x000000222e227223 */ /* 0x040fe20000000021 */
[C---:B------:R-:W-:Y:S01]  /*4a40*/  FFMA R57, R39.reuse, R31, R32 ;  /* 0x0000001f27397223 */ /* 0x040fe20000000020 */
[----:B------:R-:W-:Y:S01]  /*4a50*/  FFMA R30, R46, R30, R29 ;  /* 0x0000001e2e1e7223 */ /* 0x000fe2000000001d */
[-C--:B------:R-:W-:Y:S01]  /*4a60*/  FFMA R39, R39, R35.reuse, R38 ;  /* 0x0000002327277223 */ /* 0x080fe20000000026 */
[-C--:B------:R-:W-:Y:S01]  /*4a70*/  FFMA R41, R47, R35.reuse, R34 ;  /* 0x000000232f297223 */ /* 0x080fe20000000022 */
[----:B------:R-:W-:Y:S01]  /*4a80*/  FFMA R43, R43, R35, R42 ;  /* 0x000000232b2b7223 */ /* 0x000fe2000000002a */
[----:B------:R-:W-:Y:S01]  /*4a90*/  FFMA R47, R47, R31, R30 ;  /* 0x0000001f2f2f7223 */ /* 0x000fe2000000001e */
[----:B------:R-:W-:Y:S01]  /*4aa0*/  LDS.128 R32, [R84+0x380] ;  /* 0x0003800054207984 */ /* 0x000fe20000000c00 */
[C---:B-1----:R-:W-:Y:S01]  /*4ab0*/  FFMA R28, R48.reuse, R12, R45 ;  /* 0x0000000c301c7223 */ /* 0x042fe2000000002d */
[----:B------:R-:W-:-:S03]  /*4ac0*/  FFMA R48, R48, R16, R95 ;  /* 0x0000001030307223 */ /* 0x000fc6000000005f */
        /* <DEDUP_REMOVED lines=24> */
[C---:B------:R-:W-:Y:S01]  /*4c50*/  FFMA R12, R26.reuse, R14, R59 ;  /* 0x0000000e1a0c7223 */ /* 0x040fe2000000003b */
[C---:B------:R-:W-:Y:S01]  /*4c60*/  FFMA R57, R23.reuse, R15, R16 ;  /* 0x0000000f17397223 */ /* 0x040fe20000000010 */
[----:B------:R-:W-:Y:S01]  /*4c70*/  FFMA R59, R23, R19, R22 ;  /* 0x00000013173b7223 */ /* 0x000fe20000000016 */
[----:B------:R-:W5:Y:S01]  /*4c80*/  LDS.128 R48, [R84+0x180] ;  /* 0x0001800054307984 */ /* 0x000f620000000c00 */
[----:B------:R-:W-:Y:S01]  /*4c90*/  FFMA R23, R27, R15, R12 ;  /* 0x0000000f1b177223 */ /* 0x000fe2000000000c */
[----:B------:R-:W-:Y:S01]  /*4ca0*/  FFMA R26, R26, R18, R25 ;  /* 0x000000121a1a7223 */ /* 0x000fe20000000019 */
[C---:B------:R-:W-:Y:S01]  /*4cb0*/  FFMA R14, R54.reuse, R14, R13 ;  /* 0x0000000e360e7223 */ /* 0x040fe2000000000d */
[----:B------:R-:W-:-:S02]  /*4cc0*/  FFMA R18, R54, R18, R17 ;  /* 0x0000001236127223 */ /* 0x000fc40000000011 */
[----:B------:R-:W-:Y:S01]  /*4cd0*/  FFMA R27, R27, R19, R26 ;  /* 0x000000131b1b7223 */ /* 0x000fe2000000001a */
[C---:B------:R-:W-:Y:S01]  /*4ce0*/  FFMA R25, R55.reuse, R15, R14 ;  /* 0x0000000f37197223 */ /* 0x040fe2000000000e */
[----:B------:R-:W-:Y:S02]  /*4cf0*/  FFMA R21, R55, R19, R18 ;  /* 0x0000001337157223 */ /* 0x000fe40000000012 */
[----:B------:R-:W-:Y:S01]  /*4d00*/  LDS.128 R16, [R94+0x390] ;  /* 0x000390005e107984 */ /* 0x000fe20000000c00 */
[----:B-1----:R-:W-:-:S03]  /*4d10*/  FFMA R12, R32, R28, R53 ;  /* 0x0000001c200c7223 */ /* 0x002fc60000000035 */
[----:B------:R-:W-:Y:S01]  /*4d20*/  LDS.128 R52, [R84+0x390] ;  /* 0x0003900054347984 */ /* 0x000fe20000000c00 */
[----:B------:R-:W-:Y:S01]  /*4d30*/  FFMA R13, R33, R29, R12 ;  /* 0x0000001d210d7223 */ /* 0x000fe2000000000c */
[----:B--2---:R-:W-:Y:S01]  /*4d40*/  FFMA R32, R32, R36, R95 ;  /* 0x0000002420207223 */ /* 0x004fe2000000005f */
[----:B---3--:R-:W-:-:S03]  /*4d50*/  FFMA R12, R40, R28, R57 ;  /* 0x0000001c280c7223 */ /* 0x008fc60000000039 */
[----:B------:R-:W-:Y:S01]  /*4d60*/  FFMA R33, R33, R37, R32 ;  /* 0x0000002521217223 */ /* 0x000fe20000000020 */
[----:B------:R-:W-:Y:S01]  /*4d70*/  FFMA R32, R34, R30, R13 ;  /* 0x0000001e22207223 */ /* 0x000fe2000000000d */
[-C--:B------:R-:W-:Y:S01]  /*4d80*/  FFMA R40, R40, R36.reuse, R59 ;  /* 0x0000002428287223 */ /* 0x080fe2000000003b */
[C---:B----4-:R-:W-:Y:S01]  /*4d90*/  FFMA R20, R44.reuse, R36, R27 ;  /* 0x000000242c147223 */ /* 0x050fe2000000001b */
[-C--:B------:R-:W-:Y:S01]  /*4da0*/  FFMA R57, R41, R29.reuse, R12 ;  /* 0x0000001d29397223 */ /* 0x080fe2000000000c */
        /* <DEDUP_REMOVED lines=8> */
[-C--:B------:R-:W-:Y:S01]  /*4e30*/  FFMA R41, R41, R37.reuse, R40 ;  /* 0x0000002529297223 */ /* 0x080fe20000000028 */
[C---:B------:R-:W-:Y:S01]  /*4e40*/  FFMA R37, R49.reuse, R37, R36 ;  /* 0x0000002531257223 */ /* 0x040fe20000000024 */
[----:B------:R-:W-:Y:S01]  /*4e50*/  FFMA R29, R49, R29, R28 ;  /* 0x0000001d311d7223 */ /* 0x000fe2000000001c */
[----:B------:R-:W3:Y:S01]  /*4e60*/  LDS.128 R24, [R84+0x2390] ;  /* 0x0023900054187984 */ /* 0x000ee20000000c00 */
[C---:B------:R-:W-:Y:S01]  /*4e70*/  FFMA R49, R35.reuse, R31, R32 ;  /* 0x0000001f23317223 */ /* 0x040fe20000000020 */
[----:B------:R-:W-:Y:S01]  /*4e80*/  FFMA R95, R35, R39, R34 ;  /* 0x00000027235f7223 */ /* 0x000fe20000000022 */
[-C--:B------:R-:W-:Y:S01]  /*4e90*/  FFMA R28, R46, R30.reuse, R59 ;  /* 0x0000001e2e1c7223 */ /* 0x080fe2000000003b */
[----:B------:R-:W4:Y:S01]  /*4ea0*/  LDS.128 R32, [R84+0x190] ;  /* 0x0001900054207984 */ /* 0x000f220000000c00 */
[C---:B------:R-:W-:Y:S01]  /*4eb0*/  FFMA R36, R42.reuse, R30, R57 ;  /* 0x0000001e2a247223 */ /* 0x040fe20000000039 */
        /* <DEDUP_REMOVED lines=57> */
[-C--:B------:R-:W-:Y:S01]  /*5250*/  FFMA R57, R45, R37.reuse, R12 ;  /* 0x000000252d397223 */ /* 0x080fe2000000000c */
[C---:B----4-:R-:W-:Y:S01]  /*5260*/  FFMA R20, R48.reuse, R40, R27 ;  /* 0x0000002830147223 */ /* 0x050fe2000000001b */
[----:B------:R-:W-:Y:S01]  /*5270*/  FFMA R48, R48, R36, R23 ;  /* 0x0000002430307223 */ /* 0x000fe20000000017 */
[----:B------:R-:W1:Y:S01]  /*5280*/  LDS.128 R12, [R94+0x1b0] ;  /* 0x0001b0005e0c7984 */ /* 0x000e620000000c00 */
[----:B-----5:R-:W-:Y:S01]  /*5290*/  FFMA R40, R52, R40, R21 ;  /* 0x0000002834287223 */ /* 0x020fe20000000015 */
        /* <DEDUP_REMOVED lines=14> */
[----:B------:R-:W-:Y:S01]  /*5380*/  FFMA R46, R46, R42, R45 ;  /* 0x0000002a2e2e7223 */ /* 0x000fe2000000002d */
[-C--:B------:R-:W-:Y:S01]  /*5390*/  FFMA R45, R51, R39.reuse, R36 ;  /* 0x00000027332d7223 */ /* 0x080fe20000000024 */
[----:B------:R-:W-:Y:S01]  /*53a0*/  FFMA R38, R54, R38, R37 ;  /* 0x0000002636267223 */ /* 0x000fe20000000025 */
[C---:B------:R-:W-:Y:S01]  /*53b0*/  FFMA R57, R47.reuse, R39, R40 ;  /* 0x000000272f397223 */ /* 0x040fe20000000028 */
[----:B------:R-:W-:Y:S01]  /*53c0*/  FFMA R47, R47, R43, R46 ;  /* 0x0000002b2f2f7223 */ /* 0x000fe2000000002e */
[-C--:B------:R-:W-:Y:S01]  /*53d0*/  FFMA R50, R50, R42.reuse, R49 ;  /* 0x0000002a32327223 */ /* 0x080fe20000000031 */
[----:B------:R-:W-:-:S03]  /*53e0*/  FFMA R42, R54, R42, R41 ;  /* 0x0000002a362a7223 */ /* 0x000fc60000000029 */
[-C--:B------:R-:W-:Y:S01]  /*53f0*/  FFMA R51, R51, R43.reuse, R50 ;  /* 0x0000002b33337223 */ /* 0x080fe20000000032 */
[C---:B------:R-:W-:Y:S01]  /*5400*/  FFMA R49, R55.reuse, R43, R42 ;  /* 0x0000002b37317223 */ /* 0x040fe2000000002a */
        /* <DEDUP_REMOVED lines=11> */
[----:B------:R-:W-:Y:S01]  /*54c0*/  FFMA R21, R21, R17, R32 ;  /* 0x0000001115157223 */ /* 0x000fe20000000020 */
[C---:B---3--:R-:W-:Y:S01]  /*54d0*/  FFMA R32, R24.reuse, R16, R51 ;  /* 0x0000001018207223 */ /* 0x048fe20000000033 */
[----:B------:R-:W-:Y:S01]  /*54e0*/  FFMA R24, R24, R12, R45 ;  /* 0x0000000c18187223 */ /* 0x000fe2000000002d */
[----:B------:R-:W1:Y:S01]  /*54f0*/  LDS.128 R36, [R84+0x3c0] ;  /* 0x0003c00054247984 */ /* 0x000e620000000c00 */
[C---:B----4-:R-:W-:Y:S01]  /*5500*/  FFMA R16, R28.reuse, R16, R49 ;  /* 0x000000101c107223 */ /* 0x050fe20000000031 */
[----:B------:R-:W-:Y:S01]  /*5510*/  FFMA R12, R28, R12, R55 ;  /* 0x0000000c1c0c7223 */ /* 0x000fe20000000037 */
[C---:B------:R-:W-:Y:S01]  /*5520*/  FFMA R95, R25.reuse, R13, R24 ;  /* 0x0000000d195f7223 */ /* 0x040fe20000000018 */
[----:B------:R-:W2:Y:S01]  /*5530*/  LDS.128 R44, [R94+0x3c0] ;  /* 0x0003c0005e2c7984 */ /* 0x000ea20000000c00 */
[----:B------:R-:W-:Y:S01]  /*5540*/  FFMA R25, R25, R17, R32 ;  /* 0x0000001119197223 */ /* 0x000fe20000000020 */
[C---:B------:R-:W-:Y:S01]  /*5550*/  FFMA R13, R29.reuse, R13, R12 ;  /* 0x0000000d1d0d7223 */ /* 0x040fe2000000000c */
[----:B------:R-:W-:Y:S01]  /*5560*/  FFMA R17, R29, R17, R16 ;  /* 0x000000111d117223 */ /* 0x000fe20000000010 */
[----:B------:R-:W3:Y:S01]  /*5570*/  LDS.128 R48, [R84+0x21c0] ;  /* 0x0021c00054307984 */ /* 0x000ee20000000c00 */
[-C--:B------:R-:W-:Y:S01]  /*5580*/  FFMA R12, R26, R14.reuse, R95 ;  /* 0x0000000e1a0c7223 */ /* 0x080fe2000000005f */
[C---:B------:R-:W-:Y:S01]  /*5590*/  FFMA R29, R35.reuse, R15, R20 ;  /* 0x0000000f231d7223 */ /* 0x040fe20000000014 */
[----:B------:R-:W-:Y:S01]  /*55a0*/  FFMA R35, R35, R19, R34 ;  /* 0x0000001323237223 */ /* 0x000fe20000000022 */
[----:B------:R-:W4:Y:S01]  /*55b0*/  LDS.128 R52, [R84+0x23c0] ;  /* 0x0023c00054347984 */ /* 0x000f220000000c00 */
[C---:B------:R-:W-:Y:S01]  /*55c0*/  FFMA R16, R22.reuse, R14, R33 ;  /* 0x0000000e16107223 */ /* 0x040fe20000000021 */
[-C--:B------:R-:W-:Y:S01]  /*55d0*/  FFMA R22, R22, R18.reuse, R21 ;  /* 0x0000001216167223 */ /* 0x080fe20000000015 */
[-C--:B------:R-:W-:Y:S01]  /*55e0*/  FFMA R21, R27, R15.reuse, R12 ;  /* 0x0000000f1b157223 */ /* 0x080fe2000000000c */
[----:B------:R-:W5:Y:S01]  /*55f0*/  LDS.128 R56, [R84+0x1c0] ;  /* 0x0001c00054387984 */ /* 0x000f620000000c00 */
[C---:B------:R-:W-:Y:S01]  /*5600*/  FFMA R33, R23.reuse, R15, R16 ;  /* 0x0000000f17217223 */ /* 0x040fe20000000010 */
[----:B------:R-:W-:Y:S01]  /*5610*/  FFMA R26, R26, R18, R25 ;  /* 0x000000121a1a7223 */ /* 0x000fe20000000019 */
[C---:B------:R-:W-:Y:S01]  /*5620*/  FFMA R14, R30.reuse, R14, R13 ;  /* 0x0000000e1e0e7223 */ /* 0x040fe2000000000d */
[----:B------:R-:W-:Y:S01]  /*5630*/  FFMA R18, R30, R18, R17 ;  /* 0x000000121e127223 */ /* 0x000fe20000000011 */
[-C--:B------:R-:W-:Y:S01]  /*5640*/  FFMA R23, R23, R19.reuse, R22 ;  /* 0x0000001317177223 */ /* 0x080fe20000000016 */
[----:B------:R-:W-:-:S02]  /*5650*/  FFMA R27, R27, R19, R26 ;  /* 0x000000131b1b7223 */ /* 0x000fc4000000001a */
[C---:B------:R-:W-:Y:S01]  /*5660*/  FFMA R25, R31.reuse, R19, R18 ;  /* 0x000000131f197223 */ /* 0x040fe20000000012 */
[----:B------:R-:W-:Y:S01]  /*5670*/  FFMA R31, R31, R15, R14 ;  /* 0x0000000f1f1f7223 */ /* 0x000fe2000000000e */
[----:B------:R-:W-:Y:S01]  /*5680*/  LDS.128 R16, [R94+0x1d0] ;  /* 0x0001d0005e107984 */ /* 0x000fe20000000c00 */
[C---:B-1----:R-:W-:Y:S01]  /*5690*/  FFMA R12, R36.reuse, R40, R29 ;  /* 0x00000028240c7223 */ /* 0x042fe2000000001d */
[----:B--2---:R-:W-:-:S03]  /*56a0*/  FFMA R36, R36, R44, R35 ;  /* 0x0000002c24247223 */ /* 0x004fc60000000023 */
[C---:B------:R-:W-:Y:S01]  /*56b0*/  FFMA R13, R37.reuse, R41, R12 ;  /* 0x00000029250d7223 */ /* 0x040fe2000000000c */
[----:B------:R-:W-:Y:S01]  /*56c0*/  FFMA R37, R37, R45, R36 ;  /* 0x0000002d25257223 */ /* 0x000fe20000000024 */
[----:B---3--:R-:W-:Y:S02]  /*56d0*/  FFMA R12, R48, R40, R33 ;  /* 0x00000028300c7223 */ /* 0x008fe40000000021 */
[----:B------:R-:W-:Y:S01]  /*56e0*/  FFMA R36, R38, R42, R13 ;  /* 0x0000002a26247223 */ /* 0x000fe2000000000d */
[----:B------:R-:W-:Y:S01]  /*56f0*/  FFMA R48, R48, R44, R23 ;  /* 0x0000002c30307223 */ /* 0x000fe20000000017 */
[----:B------:R-:W-:Y:S01]  /*5700*/  FFMA R38, R38, R46, R37 ;  /* 0x0000002e26267223 */ /* 0x000fe20000000025 */
[-C--:B------:R-:W-:Y:S01]  /*5710*/  FFMA R37, R49, R41.reuse, R12 ;  /* 0x0000002931257223 */ /* 0x080fe2000000000c */
[C---:B----4-:R-:W-:Y:S01]  /*5720*/  FFMA R24, R52.reuse, R44, R27 ;  /* 0x0000002c34187223 */ /* 0x050fe2000000001b */
[----:B------:R-:W-:Y:S01]  /*5730*/  FFMA R52, R52, R40, R21 ;  /* 0x0000002834347223 */ /* 0x000fe20000000015 */
[----:B------:R-:W1:Y:S01]  /*5740*/  LDS.128 R12, [R84+0x3d0] ;  /* 0x0003d000540c7984 */ /* 0x000e620000000c00 */
[C---:B-----5:R-:W-:Y:S01]  /*5750*/  FFMA R44, R56.reuse, R44, R25 ;  /* 0x0000002c382c7223 */ /* 0x060fe20000000019 */
[----:B------:R-:W-:Y:S01]  /*5760*/  FFMA R40, R56, R40, R31 ;  /* 0x0000002838287223 */ /* 0x000fe2000000001f */
[C---:B------:R-:W-:Y:S01]  /*5770*/  FFMA R95, R53.reuse, R41, R52 ;  /* 0x00000029355f7223 */ /* 0x040fe20000000034 */
        /* <DEDUP_REMOVED lines=9> */
[----:B------:R-:W-:Y:S01]  /*5810*/  FFMA R39, R39, R47, R38 ;  /* 0x0000002f27277223 */ /* 0x000fe20000000026 */
[C---:B------:R-:W-:Y:S01]  /*5820*/  FFMA R38, R50.reuse, R42, R37 ;  /* 0x0000002a32267223 */ /* 0x040fe20000000025 */
[-C--:B------:R-:W-:Y:S01]  /*5830*/  FFMA R50, R50, R46.reuse, R49 ;  /* 0x0000002e32327223 */ /* 0x080fe20000000031 */
[----:B------:R-:W5:Y:S01]  /*5840*/  LDS.128 R32, [R84+0x1d0] ;  /* 0x0001d00054207984 */ /* 0x000f620000000c00 */
[-C--:B------:R-:W-:Y:S01]  /*5850*/  FFMA R49, R55, R43.reuse, R36 ;  /* 0x0000002b37317223 */ /* 0x080fe20000000024 */
[C---:B------:R-:W-:Y:S01]  /*5860*/  FFMA R37, R51.reuse, R43, R38 ;  /* 0x0000002b33257223 */ /* 0x040fe20000000026 */
[----:B------:R-:W-:Y:S01]  /*5870*/  FFMA R51, R51, R47, R50 ;  /* 0x0000002f33337223 */ /* 0x000fe20000000032 */
[-C--:B------:R-:W-:Y:S01]  /*5880*/  FFMA R54, R54, R46.reuse, R53 ;  /* 0x0000002e36367223 */ /* 0x080fe20000000035 */
[C---:B------:R-:W-:Y:S01]  /*5890*/  FFMA R46, R58.reuse, R46, R45 ;  /* 0x0000002e3a2e7223 */ /* 0x040fe2000000002d */
[----:B------:R-:W-:-:S02]  /*58a0*/  FFMA R42, R58, R42, R41 ;  /* 0x0000002a3a2a7223 */ /* 0x000fc40000000029 */
[-C--:B------:R-:W-:Y:S01]  /*58b0*/  FFMA R55, R55, R47.reuse, R54 ;  /* 0x0000002f37377223 */ /* 0x080fe20000000036 */
[C---:B------:R-:W-:Y:S01]  /*58c0*/  FFMA R47, R59.reuse, R47, R46 ;  /* 0x0000002f3b2f7223 */ /* 0x040fe2000000002e */
[----:B------:R-:W-:Y:S01]  /*58d0*/  FFMA R43, R59, R43, R42 ;  /* 0x0000002b3b2b7223 */ /* 0x000fe2000000002a */
[C---:B-1----:R-:W-:Y:S02]  /*58e0*/  FFMA R36, R12.reuse, R16, R57 ;  /* 0x000000100c247223 */ /* 0x042fe40000000039 */
[----:B------:R-:W-:Y:S01]  /*58f0*/  LDS.128 R56, [R84+0x21e0] ;  /* 0x0021e00054387984 */ /* 0x000fe20000000c00 */
[----:B--2---:R-:W-:Y:S01]  /*5900*/  FFMA R12, R12, R20, R39 ;  /* 0x000000140c0c7223 */ /* 0x004fe20000000027 */
[----:B------:R-:W-:-:S03]  /*5910*/  FFMA R39, R13, R17, R36 ;  /* 0x000000110d277223 */ /* 0x000fc60000000024 */
[-C--:B------:R-:W-:Y:S01]  /*5920*/  FFMA R13, R13, R21.reuse, R12 ;  /* 0x000000150d0d7223 */ /* 0x080fe2000000000c */
[----:B---3--:R-:W-:Y:S01]  /*5930*/  FFMA R36, R24, R20, R51 ;  /* 0x0000001418247223 */ /* 0x008fe20000000033 */
[----:B------:R-:W-:Y:S01]  /*5940*/  FFMA R12, R14, R18, R39 ;  /* 0x000000120e0c7223 */ /* 0x000fe20000000027 */
[----:B------:R-:W-:Y:S01]  /*5950*/  FFMA R24, R24, R16, R37 ;  /* 0x0000001018187223 */ /* 0x000fe20000000025 */
[----:B------:R-:W-:Y:S01]  /*5960*/  FFMA R14, R14, R22, R13 ;  /* 0x000000160e0e7223 */ /* 0x000fe2000000000d */
[C---:B------:R-:W-:Y:S01]  /*5970*/  FFMA R13, R25.reuse, R21, R36 ;  /* 0x00000015190d7223 */ /* 0x040fe20000000024 */
[C---:B----4-:R-:W-:Y:S01]  /*5980*/  FFMA R36, R28.reuse, R16, R49 ;  /* 0x000000101c247223 */ /* 0x050fe20000000031 */
[-C--:B------:R-:W-:Y:S01]  /*5990*/  FFMA R28, R28, R20.reuse, R55 ;  /* 0x000000141c1c7223 */ /* 0x080fe20000000037 */
[----:B------:R-:W1:Y:S01]  /*59a0*/  LDS.128 R48, [R94+0x3e0] ;  /* 0x0003e0005e307984 */ /* 0x000e620000000c00 */
[-C--:B------:R-:W-:Y:S01]  /*59b0*/  FFMA R25, R25, R17.reuse, R24 ;  /* 0x0000001119197223 */ /* 0x080fe20000000018 */
[----:B-----5:R-:W-:Y:S01]  /*59c0*/  FFMA R20, R32, R20, R47 ;  /* 0x0000001420147223 */ /* 0x020fe2000000002f */
[----:B------:R-:W-:Y:S01]  /*59d0*/  FFMA R24, R26, R22, R13 ;  /* 0x000000161a187223 */ /* 0x000fe2000000000d */
[----:B------:R-:W-:Y:S01]  /*59e0*/  LDS.128 R52, [R84+0x3e0] ;  /* 0x0003e00054347984 */ /* 0x000fe20000000c00 */
[----:B------:R-:W-:Y:S01]  /*59f0*/  FFMA R13, R29, R17, R36 ;  /* 0x000000111d0d7223 */ /* 0x000fe20000000024 */
[----:B------:R-:W-:Y:S01]  /*5a00*/  FFMA R16, R32, R16, R43 ;  /* 0x0000001020107223 */ /* 0x000fe2000000002b */
[----:B------:R-:W-:Y:S01]  /*5a10*/  FFMA R26, R26, R18, R25 ;  /* 0x000000121a1a7223 */ /* 0x000fe20000000019 */
[----:B------:R-:W2:Y:S01]  /*5a20*/  LDS.128 R44, [R94+0x1e0] ;  /* 0x0001e0005e2c7984 */ /* 0x000ea20000000c00 */
[----:B------:R-:W-:Y:S01]  /*5a30*/  LOP3.LUT R25, R93, 0x7c, RZ, 0xc0, !PT ;  /* 0x0000007c5d197812 */ /* 0x000fe200078ec0ff */
[----:B------:R-:W-:Y:S01]  /*5a40*/  FFMA R29, R29, R21, R28 ;  /* 0x000000151d1d7223 */ /* 0x000fe2000000001c */
[----:B------:R-:W-:Y:S01]  /*5a50*/  FFMA R17, R33, R17, R16 ;  /* 0x0000001121117223 */ /* 0x000fe20000000010 */
[----:B------:R-:W3:Y:S01]  /*5a60*/  LDS.128 R36, [R84+0x23e0] ;  /* 0x0023e00054247984 */ /* 0x000ee20000000c00 */
[----:B------:R-:W-:Y:S01]  /*5a70*/  ISETP.GE.U32.AND P1, PT, R25, 0x30, PT ;  /* 0x000000301900780c */ /* 0x000fe20003f26070 */
[C---:B------:R-:W-:Y:S01]  /*5a80*/  FFMA R16, R30.reuse, R22, R29 ;  /* 0x000000161e107223 */ /* 0x040fe2000000001d */
[-C--:B------:R-:W-:Y:S01]  /*5a90*/  FFMA R30, R30, R18.reuse, R13 ;  /* 0x000000121e1e7223 */ /* 0x080fe2000000000d */
[----:B------:R-:W4:Y:S01]  /*5aa0*/  LDS.128 R40, [R84+0x1e0] ;  /* 0x0001e00054287984 */ /* 0x000f220000000c00 */
[----:B------:R-:W-:Y:S01]  /*5ab0*/  FFMA R21, R33, R21, R20 ;  /* 0x0000001521157223 */ /* 0x000fe20000000014 */
[----:B------:R-:W-:Y:S01]  /*5ac0*/  SEL R13, RZ, 0x10, P1 ;  /* 0x00000010ff0d7807 */ /* 0x000fe20000800000 */
[C---:B------:R-:W-:Y:S01]  /*5ad0*/  FFMA R18, R34.reuse, R18, R17 ;  /* 0x0000001222127223 */ /* 0x040fe20000000011 */
[-C--:B------:R-:W-:Y:S01]  /*5ae0*/  FFMA R17, R15, R19.reuse, R12 ;  /* 0x000000130f117223 */ /* 0x080fe2000000000c */
[----:B------:R-:W-:Y:S01]  /*5af0*/  FFMA R22, R34, R22, R21 ;  /* 0x0000001622167223 */ /* 0x000fe20000000015 */
[----:B------:R-:W-:Y:S01]  /*5b00*/  SEL R13, R13, RZ, P0 ;  /* 0x000000ff0d0d7207 */ /* 0x000fe20000000000 */
[C---:B------:R-:W-:Y:S01]  /*5b10*/  FFMA R21, R27.reuse, R19, R26 ;  /* 0x000000131b157223 */ /* 0x040fe2000000001a */
[-C--:B------:R-:W-:Y:S01]  /*5b20*/  FFMA R27, R27, R23.reuse, R24 ;  /* 0x000000171b1b7223 */ /* 0x080fe20000000018 */
[----:B------:R-:W-:Y:S01]  /*5b30*/  FFMA R15, R15, R23, R14 ;  /* 0x000000170f0f7223 */ /* 0x000fe2000000000e */
[----:B------:R-:W-:Y:S01]  /*5b40*/  ISETP.NE.U32.AND P1, PT, R13, RZ, PT ;  /* 0x000000ff0d00720c */ /* 0x000fe20003f25070 */
[C---:B------:R-:W-:Y:S01]  /*5b50*/  FFMA R13, R31.reuse, R19, R30 ;  /* 0x000000131f0d7223 */ /* 0x040fe2000000001e */
[----:B------:R-:W-:Y:S01]  /*5b60*/  FFMA R31, R31, R23, R16 ;  /* 0x000000171f1f7223 */ /* 0x000fe20000000010 */
[C---:B------:R-:W-:Y:S01]  /*5b70*/  FFMA R19, R35.reuse, R19, R18 ;  /* 0x0000001323137223 */ /* 0x040fe20000000012 */
[----:B------:R-:W-:-:S02]  /*5b80*/  FFMA R23, R35, R23, R22 ;  /* 0x0000001723177223 */ /* 0x000fc40000000016 */
[----:B------:R-:W-:Y:S01]  /*5b90*/  LDS.128 R32, [R94+0x3f0] ;  /* 0x0003f0005e207984 */ /* 0x000fe20000000c00 */
[----:B-1----:R-:W-:-:S03]  /*5ba0*/  FFMA R12, R56, R48, R27 ;  /* 0x00000030380c7223 */ /* 0x002fc6000000001b */
[----:B------:R-:W-:Y:S01]  /*5bb0*/  LDS.128 R24, [R84+0x1f0] ;  /* 0x0001f00054187984 */ /* 0x000fe20000000c00 */
[C---:B--2---:R-:W-:Y:S01]  /*5bc0*/  FFMA R14, R52.reuse, R44, R17 ;  /* 0x0000002c340e7223 */ /* 0x044fe20000000011 */
[----:B------:R-:W-:Y:S01]  /*5bd0*/  FFMA R17, R57, R49, R12 ;  /* 0x0000003139117223 */ /* 0x000fe2000000000c */
[----:B------:R-:W-:Y:S01]  /*5be0*/  FFMA R52, R52, R48, R15 ;  /* 0x0000003034347223 */ /* 0x000fe2000000000f */
[----:B------:R-:W-:Y:S01]  /*5bf0*/  FFMA R56, R56, R44, R21 ;  /* 0x0000002c38387223 */ /* 0x000fe20000000015 */
[C---:B---3--:R-:W-:Y:S01]  /*5c00*/  FFMA R12, R36.reuse, R48, R31 ;  /* 0x00000030240c7223 */ /* 0x048fe2000000001f */
[-C--:B------:R-:W-:Y:S01]  /*5c10*/  FFMA R36, R36, R44.reuse, R13 ;  /* 0x0000002c24247223 */ /* 0x080fe2000000000d */
[C---:B------:R-:W-:Y:S01]  /*5c20*/  FFMA R15, R53.reuse, R45, R14 ;  /* 0x0000002d350f7223 */ /* 0x040fe2000000000e */
[-C--:B------:R-:W-:Y:S01]  /*5c30*/  FFMA R53, R53, R49.reuse, R52 ;  /* 0x0000003135357223 */ /* 0x080fe20000000034 */
[C---:B------:R-:W-:Y:S01]  /*5c40*/  FFMA R13, R37.reuse, R49, R12 ;  /* 0x00000031250d7223 */ /* 0x040fe2000000000c */
[-C--:B------:R-:W-:Y:S01]  /*5c50*/  FFMA R37, R37, R45.reuse, R36 ;  /* 0x0000002d25257223 */ /* 0x080fe20000000024 */
[C---:B----4-:R-:W-:Y:S01]  /*5c60*/  FFMA R44, R40.reuse, R44, R19 ;  /* 0x0000002c282c7223 */ /* 0x050fe20000000013 */
[----:B------:R-:W-:Y:S01]  /*5c70*/  IADD3 R36, P2, R7, UR4, RZ ;  /* 0x0000000407247c10 */ /* 0x000fe2000ff5e0ff */
[----:B------:R-:W-:Y:S01]  /*5c80*/  FFMA R40, R40, R48, R23 ;  /* 0x0000003028287223 */ /* 0x000fe20000000017 */
[C---:B------:R-:W-:Y:S01]  /*5c90*/  FFMA R48, R38.reuse, R50, R13 ;  /* 0x0000003226307223 */ /* 0x040fe2000000000d */
[-C--:B------:R-:W-:Y:S01]  /*5ca0*/  FFMA R57, R57, R45.reuse, R56 ;  /* 0x0000002d39397223 */ /* 0x080fe20000000038 */
[-C--:B------:R-:W-:Y:S01]  /*5cb0*/  FFMA R38, R38, R46.reuse, R37 ;  /* 0x0000002e26267223 */ /* 0x080fe20000000025 */
[C---:B------:R-:W-:Y:S01]  /*5cc0*/  FFMA R45, R41.reuse, R45, R44 ;  /* 0x0000002d292d7223 */ /* 0x040fe2000000002c */
[----:B------:R-:W-:Y:S01]  /*5cd0*/  IADD3.X R37, R10, UR5, RZ, P2, !PT ;  /* 0x000000050a257c10 */ /* 0x000fe200097fe4ff */
[C---:B------:R-:W-:Y:S01]  /*5ce0*/  FFMA R52, R54.reuse, R46, R15 ;  /* 0x0000002e36347223 */ /* 0x040fe2000000000f */
[-C--:B------:R-:W-:Y:S01]  /*5cf0*/  FFMA R56, R54, R50.reuse, R53 ;  /* 0x0000003236387223 */ /* 0x080fe20000000035 */
[----:B------:R-:W-:Y:S01]  /*5d00*/  IADD3 R44, P2, R6, UR4, RZ ;  /* 0x00000004062c7c10 */ /* 0x000fe2000ff5e0ff */
[C---:B------:R-:W-:Y:S01]  /*5d10*/  FFMA R54, R58.reuse, R50, R17 ;  /* 0x000000323a367223 */ /* 0x040fe20000000011 */
[-C--:B------:R-:W-:Y:S01]  /*5d20*/  FFMA R58, R58, R46.reuse, R57 ;  /* 0x0000002e3a3a7223 */ /* 0x080fe20000000039 */
[C---:B------:R-:W-:Y:S01]  /*5d30*/  FFMA R46, R42.reuse, R46, R45 ;  /* 0x0000002e2a2e7223 */ /* 0x040fe2000000002d */
[----:B------:R-:W-:Y:S01]  /*5d40*/  FFMA R41, R41, R49, R40 ;  /* 0x0000003129297223 */ /* 0x000fe20000000028 */
[----:B------:R-:W-:Y:S01]  /*5d50*/  IADD3.X R45, R9, UR5, RZ, P2, !PT ;  /* 0x00000005092d7c10 */ /* 0x000fe200097fe4ff */
[----:B------:R-:W-:Y:S01]  /*5d60*/  LDS.128 R28, [R94+0x1f0] ;  /* 0x0001f0005e1c7984 */ /* 0x000fe20000000c00 */
[----:B------:R-:W-:Y:S01]  /*5d70*/  IADD3 R40, P2, R5, UR4, RZ ;  /* 0x0000000405287c10 */ /* 0x000fe2000ff5e0ff */
[----:B------:R-:W-:Y:S01]  /*5d80*/  FFMA R42, R42, R50, R41 ;  /* 0x000000322a2a7223 */ /* 0x000fe20000000029 */
[C---:B------:R-:W-:Y:S01]  /*5d90*/  FFMA R49, R55.reuse, R47, R52 ;  /* 0x0000002f37317223 */ /* 0x040fe20000000034 */
[----:B------:R-:W1:Y:S01]  /*5da0*/  LDS.128 R12, [R84+0x3f0] ;  /* 0x0003f000540c7984 */ /* 0x000e620000000c00 */
[----:B------:R-:W-:Y:S01]  /*5db0*/  IADD3.X R41, R8, UR5, RZ, P2, !PT ;  /* 0x0000000508297c10 */ /* 0x000fe200097fe4ff */
[----:B------:R-:W-:Y:S01]  /*5dc0*/  FFMA R55, R55, R51, R56 ;  /* 0x0000003337377223 */ /* 0x000fe20000000038 */
[----:B------:R-:W-:Y:S01]  /*5dd0*/  IADD3 R98, P2, R2, UR4, RZ ;  /* 0x0000000402627c10 */ /* 0x000fe2000ff5e0ff */
[----:B------:R-:W2:Y:S01]  /*5de0*/  LDS.128 R16, [R84+0x21f0] ;  /* 0x0021f00054107984 */ /* 0x000ea20000000c00 */
[C---:B------:R-:W-:Y:S01]  /*5df0*/  FFMA R57, R39.reuse, R47, R38 ;  /* 0x0000002f27397223 */ /* 0x040fe20000000026 */
[----:B------:R-:W-:Y:S01]  /*5e00*/  FFMA R39, R39, R51, R48 ;  /* 0x0000003327277223 */ /* 0x000fe20000000030 */
[----:B------:R-:W-:Y:S01]  /*5e10*/  IADD3.X R99, R4, UR5, RZ, P2, !PT ;  /* 0x0000000504637c10 */ /* 0x000fe200097fe4ff */
[----:B------:R-:W3:Y:S04]  /*5e20*/  LDS.128 R20, [R84+0x23f0] ;  /* 0x0023f00054147984 */ /* 0x000ee80000000c00 */
[----:B------:R-:W-:Y:S06]  /*5e30*/  BAR.SYNC 0x0 ;  /* 0x0000000000007b1d */ /* 0x000fec0000000000 */
[----:B------:R-:W-:Y:S01]  /*5e40*/  IADD3 R96, P2, R0, UR4, RZ ;  /* 0x0000000400607c10 */ /* 0x000fe2000ff5e0ff */
[----:B------:R-:W-:Y:S01]  /*5e50*/  @!PT LDS RZ, [RZ] ;  /* 0x00000000fffff984 */ /* 0x000fe20000000800 */
[----:B------:R-:W-:Y:S01]  /*5e60*/  @!PT LDS RZ, [RZ] ;  /* 0x00000000fffff984 */ /* 0x000fe20000000800 */
[----:B------:R-:W-:Y:S01]  /*5e70*/  @!PT LDS RZ, [RZ] ;  /* 0x00000000fffff984 */ /* 0x000fe20000000800 */
[----:B------:R4:W-:Y:S03]  /*5e80*/  LDGSTS.E.BYPASS.128 [R92], [R36.64], P1 ;  /* 0x00000000245c7fae */ /* 0x0009e60008901c46 */
[----:B------:R-:W-:Y:S01]  /*5e90*/  IADD3.X R97, R3, UR5, RZ, P2, !PT ;  /* 0x0000000503617c10 */ /* 0x000fe200097fe4ff */
[----:B------:R5:W-:Y:S01]  /*5ea0*/  LDGSTS.E.BYPASS.128 [R91], [R44.64], P1 ;  /* 0x000000002c5b7fae */ /* 0x000be20008901c46 */
[----:B------:R-:W-:-:S03]  /*5eb0*/  IADD3 R94, P2, R60, UR4, RZ ;  /* 0x000000043c5e7c10 */ /* 0x000fc6000ff5e0ff */
[----:B------:R1:W-:Y:S01]  /*5ec0*/  LDGSTS.E.BYPASS.128 [R90], [R40.64], P1 ;  /* 0x00000000285a7fae */ /* 0x0003e20008901c46 */
[----:B------:R-:W-:-:S03]  /*5ed0*/  IADD3.X R95, R11, UR5, RZ, P2, !PT ;  /* 0x000000050b5f7c10 */ /* 0x000fc600097fe4ff */
[----:B------:R2:W-:Y:S01]  /*5ee0*/  LDGSTS.E.BYPASS.128 [R89], [R98.64], P1 ;  /* 0x0000000062597fae */ /* 0x0005e20008901c46 */
[----:B-----5:R-:W-:-:S03]  /*5ef0*/  IADD3 R44, P2, R62, UR4, RZ ;  /* 0x000000043e2c7c10 */ /* 0x020fc6000ff5e0ff */
[----:B------:R5:W-:Y:S01]  /*5f00*/  LDGSTS.E.BYPASS.128 [R88], [R96.64], P1 ;  /* 0x0000000060587fae */ /* 0x000be20008901c46 */
[----:B------:R-:W-:-:S03]  /*5f10*/  IADD3.X R45, R61, UR5, RZ, P2, !PT ;  /* 0x000000053d2d7c10 */ /* 0x000fc600097fe4ff */
[----:B------:R2:W-:Y:S01]  /*5f20*/  LDGSTS.E.BYPASS.128 [R87], [R94.64], P1 ;  /* 0x000000005e577fae */ /* 0x0005e20008901c46 */
[----:B-1----:R-:W-:Y:S01]  /*5f30*/  IADD3 R40, P2, R64, UR4, RZ ;  /* 0x0000000440287c10 */ /* 0x002fe2000ff5e0ff */
[----:B------:R-:W-:Y:S02]  /*5f40*/  FFMA R38, R12, R28, R49 ;  /* 0x0000001c0c267223 */ /* 0x000fe40000000031 */
[----:B------:R1:W-:Y:S01]  /*5f50*/  LDGSTS.E.BYPASS.128 [R86], [R44.64], P1 ;  /* 0x000000002c567fae */ /* 0x0003e20008901c46 */
[----:B------:R-:W-:Y:S02]  /*5f60*/  IADD3.X R41, R63, UR5, RZ, P2, !PT ;  /* 0x000000053f297c10 */ /* 0x000fe400097fe4ff */
[----:B----4-:R-:W-:-:S03]  /*5f70*/  IADD3 R36, P2, R66, UR4, RZ ;  /* 0x0000000442247c10 */ /* 0x010fc6000ff5e0ff */
[----:B------:R4:W-:Y:S01]  /*5f80*/  LDGSTS.E.BYPASS.128 [R85], [R40.64], P1 ;  /* 0x0000000028557fae */ /* 0x0009e20008901c46 */
[----:B------:R-:W-:Y:S02]  /*5f90*/  IADD3.X R37, R65, UR5, RZ, P2, !PT ;  /* 0x0000000541257c10 */ /* 0x000fe400097fe4ff */
[----:B-----5:R-:W-:Y:S01]  /*5fa0*/  IADD3 R96, P2, R68, UR4, RZ ;  /* 0x0000000444607c10 */ /* 0x020fe2000ff5e0ff */
[----:B------:R-:W0:Y:S03]  /*5fb0*/  LDGDEPBAR ;  /* 0x00000000000079af */ /* 0x000e260000000000 */
[----:B------:R-:W-:Y:S01]  /*5fc0*/  IADD3.X R97, R67, UR5, RZ, P2, !PT ;  /* 0x0000000543617c10 */ /* 0x000fe200097fe4ff */
[----:B------:R5:W-:Y:S01]  /*5fd0*/  LDGSTS.E.BYPASS.128 [R92+0x4000], [R36.64], P1 ;  /* 0x04000000245c7fae */ /* 0x000be20008901c46 */
[----:B--2---:R-:W-:-:S03]  /*5fe0*/  IADD3 R94, P2, R70, UR4, RZ ;  /* 0x00000004465e7c10 */ /* 0x004fc6000ff5e0ff */
[----:B------:R2:W-:Y:S01]  /*5ff0*/  LDGSTS.E.BYPASS.128 [R91+0x4000], [R96.64], P1 ;  /* 0x04000000605b7fae */ /* 0x0005e20008901c46 */
[----:B------:R-:W-:Y:S02]  /*6000*/  IADD3.X R95, R69, UR5, RZ, P2, !PT ;  /* 0x00000005455f7c10 */ /* 0x000fe400097fe4ff */
[----:B-1----:R-:W-:-:S03]  /*6010*/  IADD3 R44, P2, R72, UR4, RZ ;  /* 0x00000004482c7c10 */ /* 0x002fc6000ff5e0ff */
[----:B------:R1:W-:Y:S01]  /*6020*/  LDGSTS.E.BYPASS.128 [R90+0x4000], [R94.64], P1 ;  /* 0x040000005e5a7fae */ /* 0x0003e20008901c46 */
[----:B------:R-:W-:Y:S02]  /*6030*/  IADD3.X R45, R71, UR5, RZ, P2, !PT ;  /* 0x00000005472d7c10 */ /* 0x000fe400097fe4ff */
[----:B----4-:R-:W-:-:S03]  /*6040*/  IADD3 R40, P2, R74, UR4, RZ ;  /* 0x000000044a287c10 */ /* 0x010fc6000ff5e0ff */
[----:B------:R4:W-:Y:S01]  /*6050*/  LDGSTS.E.BYPASS.128 [R89+0x4000], [R44.64], P1 ;  /* 0x040000002c597fae */ /* 0x0009e20008901c46 */
[----:B------:R-:W-:Y:S02]  /*6060*/  IADD3.X R41, R73, UR5, RZ, P2, !PT ;  /* 0x0000000549297c10 */ /* 0x000fe400097fe4ff */
[----:B-----5:R-:W-:-:S03]  /*6070*/  IADD3 R36, P2, R76, UR4, RZ ;  /* 0x000000044c247c10 */ /* 0x020fc6000ff5e0ff */
[----:B------:R5:W-:Y:S01]  /*6080*/  LDGSTS.E.BYPASS.128 [R88+0x4000], [R40.64], P1 ;  /* 0x0400000028587fae */ /* 0x000be20008901c46 */
[----:B------:R-:W-:Y:S01]  /*6090*/  IADD3.X R37, R75, UR5, RZ, P2, !PT ;  /* 0x000000054b257c10 */ /* 0x000fe200097fe4ff */
[C---:B-1----:R-:W-:Y:S01]  /*60a0*/  FFMA R95, R59.reuse, R47, R58 ;  /* 0x0000002f3b5f7223 */ /* 0x042fe2000000003a */
[----:B------:R-:W-:Y:S01]  /*60b0*/  IADD3 R52, P2, R78, UR4, RZ ;  /* 0x000000044e347c10 */ /* 0x000fe2000ff5e0ff */
[-C--:B------:R-:W-:Y:S01]  /*60c0*/  FFMA R59, R59, R51.reuse, R54 ;  /* 0x000000333b3b7223 */ /* 0x080fe20000000036 */
[----:B------:R-:W-:Y:S01]  /*60d0*/  FFMA R51, R43, R51, R42 ;  /* 0x000000332b337223 */ /* 0x000fe2000000002a */
[----:B----4-:R-:W-:Y:S01]  /*60e0*/  IADD3 R44, P3, R80, UR4, RZ ;  /* 0x00000004502c7c10 */ /* 0x010fe2000ff7e0ff */
[----:B------:R1:W-:Y:S01]  /*60f0*/  LDGSTS.E.BYPASS.128 [R87+0x4000], [R36.64], P1 ;  /* 0x0400000024577fae */ /* 0x0003e20008901c46 */
[----:B------:R-:W-:Y:S01]  /*6100*/  IADD3.X R53, R77, UR5, RZ, P2, !PT ;  /* 0x000000054d357c10 */ /* 0x000fe200097fe4ff */
[----:B------:R-:W-:Y:S01]  /*6110*/  FFMA R43, R43, R47, R46 ;  /* 0x0000002f2b2b7223 */ /* 0x000fe2000000002e */
[----:B------:R-:W-:Y:S01]  /*6120*/  IADD3.X R45, R79, UR5, RZ, P3, !PT ;  /* 0x000000054f2d7c10 */ /* 0x000fe20009ffe4ff */
[----:B------:R-:W-:-:S02]  /*6130*/  UIADD3 UR4, UP0, UR4, 0x200, URZ ;  /* 0x0000020004047890 */ /* 0x000fc4000ff1e03f */
[----:B------:R2:W-:Y:S02]  /*6140*/  LDGSTS.E.BYPASS.128 [R86+0x4000], [R52.64], P1 ;  /* 0x0400000034567fae */ /* 0x0005e40008901c46 */
[----:B------:R-:W-:Y:S02]  /*6150*/  UIADD3.X UR5, URZ, UR5, URZ, UP0, !UPT ;  /* 0x000000053f057290 */ /* 0x000fe400087fe43f */
[----:B------:R2:W-:Y:S01]  /*6160*/  LDGSTS.E.BYPASS.128 [R85+0x4000], [R44.64], P1 ;  /* 0x040000002c557fae */ /* 0x0005e20008901c46 */
[----:B------:R-:W-:Y:S01]  /*6170*/  PLOP3.LUT P1, PT, P0, PT, PT, 0x80, 0x0 ;  /* 0x000000000000781c */ /* 0x000fe2000072f070 */
[----:B-1----:R-:W-:Y:S01]  /*6180*/  FFMA R36, R12, R32, R55 ;  /* 0x000000200c247223 */ /* 0x002fe20000000037 */
[C---:B------:R-:W-:Y:S01]  /*6190*/  FFMA R12, R16.reuse, R28, R95 ;  /* 0x0000001c100c7223 */ /* 0x040fe2000000005f */
[----:B------:R-:W0:Y:S01]  /*61a0*/  LDGDEPBAR ;  /* 0x00000000000079af */ /* 0x000e220000000000 */
[----:B------:R-:W-:Y:S01]  /*61b0*/  FFMA R16, R16, R32, R59 ;  /* 0x0000002010107223 */ /* 0x000fe2000000003b */
[-C--:B------:R-:W-:Y:S01]  /*61c0*/  FFMA R37, R13, R29.reuse, R38 ;  /* 0x0000001d0d257223 */ /* 0x080fe20000000026 */
[----:B-----5:R-:W-:Y:S01]  /*61d0*/  FFMA R41, R17, R29, R12 ;  /* 0x0000001d11297223 */ /* 0x020fe2000000000c */
[-C--:B------:R-:W-:Y:S01]  /*61e0*/  FFMA R13, R13, R33.reuse, R36 ;  /* 0x000000210d0d7223 */ /* 0x080fe20000000024 */
[----:B------:R-:W-:Y:S01]  /*61f0*/  FFMA R17, R17, R33, R16 ;  /* 0x0000002111117223 */ /* 0x000fe20000000010 */
        /* <DEDUP_REMOVED lines=8> */
[C---:B---3--:R-:W-:Y:S01]  /*6280*/  FFMA R12, R20.reuse, R32, R39 ;  /* 0x00000020140c7223 */ /* 0x048fe20000000027 */
[----:B------:R-:W-:Y:S01]  /*6290*/  FFMA R20, R20, R28, R57 ;  /* 0x0000001c14147223 */ /* 0x000fe20000000039 */
[C---:B------:R-:W-:Y:S01]  /*62a0*/  FFMA R32, R24.reuse, R32, R51 ;  /* 0x0000002018207223 */ /* 0x040fe20000000033 */
[----:B------:R-:W-:Y:S01]  /*62b0*/  FFMA R24, R24, R28, R43 ;  /* 0x0000001c18187223 */ /* 0x000fe2000000002b */
[C---:B------:R-:W-:Y:S01]  /*62c0*/  FFMA R13, R21.reuse, R33, R12 ;  /* 0x00000021150d7223 */ /* 0x040fe2000000000c */
[----:B------:R-:W-:Y:S01]  /*62d0*/  FFMA R21, R21, R29, R20 ;  /* 0x0000001d15157223 */ /* 0x000fe20000000014 */
[C---:B------:R-:W-:Y:S01]  /*62e0*/  FFMA R33, R25.reuse, R33, R32 ;  /* 0x0000002119217223 */ /* 0x040fe20000000020 */
[----:B------:R-:W-:Y:S01]  /*62f0*/  FFMA R25, R25, R29, R24 ;  /* 0x0000001d19197223 */ /* 0x000fe20000000018 */
[C---:B------:R-:W-:Y:S01]  /*6300*/  FFMA R12, R22.reuse, R34, R13 ;  /* 0x00000022160c7223 */ /* 0x040fe2000000000d */
[----:B------:R-:W-:Y:S01]  /*6310*/  FFMA R22, R22, R30, R21 ;  /* 0x0000001e16167223 */ /* 0x000fe20000000015 */
[----:B------:R-:W-:-:S04]  /*6320*/  DEPBAR.LE SB0, 0x0 ;  /* 0x000080000000791a */ /* 0x000fc80000000000 */
[C---:B------:R-:W-:Y:S01]  /*6330*/  FFMA R34, R26.reuse, R34, R33 ;  /* 0x000000221a227223 */ /* 0x040fe20000000021 */
[----:B------:R-:W-:Y:S01]  /*6340*/  FFMA R20, R26, R30, R25 ;  /* 0x0000001e1a147223 */ /* 0x000fe20000000019 */
[C---:B------:R-:W-:Y:S01]  /*6350*/  FFMA R22, R23.reuse, R31, R22 ;  /* 0x0000001f17167223 */ /* 0x040fe20000000016 */
[----:B------:R-:W-:Y:S06]  /*6360*/  BAR.SYNC 0x0 ;  /* 0x0000000000007b1d */ /* 0x000fec0000000000 */
[----:B------:R-:W-:Y:S01]  /*6370*/  PLOP3.LUT P0, PT, PT, PT, PT, 0x8, 0x0 ;  /* 0x000000000000781c */ /* 0x000fe20003f0e170 */
[-C--:B------:R-:W-:Y:S01]  /*6380*/  FFMA R23, R23, R35.reuse, R12 ;  /* 0x0000002317177223 */ /* 0x080fe2000000000c */
[C---:B------:R-:W-:Y:S01]  /*6390*/  FFMA R21, R27.reuse, R35, R34 ;  /* 0x000000231b157223 */ /* 0x040fe20000000022 */
[----:B------:R-:W-:Y:S01]  /*63a0*/  FFMA R20, R27, R31, R20 ;  /* 0x0000001f1b147223 */ /* 0x000fe20000000014 */
[----:B--2---:R-:W-:Y:S01]  /*63b0*/  @!P1 CALL.REL.NOINC `(.L_x_0) ;  /* 0x0000001000009944 */ /* 0x004fe20003c00000 */
[----:B------:R-:W-:Y:S05]  /*63c0*/  BRA `(.L_x_1) ;  /* 0xffffafb000007947 */ /* 0x000fea000383ffff */
.L_x_0:
[----:B------:R-:W1:Y:S01]  /*63d0*/  S2R R0, SR_TID.X ;  /* 0x0000000000007919 */ /* 0x000e620000002100 */
[----:B------:R-:W-:Y:S01]  /*63e0*/  LOP3.LUT R81, R81, 0x1c, R93, 0xf8, !PT ;  /* 0x0000001c51517812 */ /* 0x000fe200078ef85d */
[----:B------:R-:W-:Y:S01]  /*63f0*/  ULDC UR4, c[0x0][0x180] ;  /* 0x0000600000047ab9 */ /* 0x000fe20000000800 */
[----:B------:R-:W-:Y:S01]  /*6400*/  MOV R7, 0x4 ;  /* 0x0000000400077802 */ /* 0x000fe20000000f00 */
[----:B------:R-:W-:Y:S01]  /*6410*/  UIMAD UR4, UR4, 0x32, URZ ;  /* 0x00000032040478a4 */ /* 0x000fe2000f8e023f */
[----:B------:R-:W-:Y:S01]  /*6420*/  ISETP.GE.AND P0, PT, R81, 0x80, PT ;  /* 0x000000805100780c */ /* 0x000fe20003f06270 */
[----:B------:R-:W-:-:S04]  /*6430*/  DEPBAR.LE SB0, 0x0 ;  /* 0x000080000000791a */ /* 0x000fc80000000000 */
[----:B------:R-:W-:Y:S06]  /*6440*/  BAR.SYNC 0x0 ;  /* 0x0000000000007b1d */ /* 0x000fec0000000000 */
[----:B------:R-:W-:Y:S01]  /*6450*/  ISETP.LT.AND P1, PT, R82, UR4, !P0 ;  /* 0x0000000452007c0c */ /* 0x000fe2000c721270 */
[----:B------:R-:W-:Y:S01]  /*6460*/  CS2R R24, SRZ ;  /* 0x0000000000187805 */ /* 0x000fe2000001ff00 */
[----:B------:R-:W-:Y:S01]  /*6470*/  CS2R R26, SRZ ;  /* 0x00000000001a7805 */ /* 0x000fe2000001ff00 */
[----:B------:R-:W-:Y:S01]  /*6480*/  CS2R R16, SRZ ;  /* 0x0000000000107805 */ /* 0x000fe2000001ff00 */
[----:B-1----:R-:W-:-:S02]  /*6490*/  SHF.R.U32.HI R2, RZ, 0x3, R0 ;  /* 0x00000003ff027819 */ /* 0x002fc40000011600 */
[----:B------:R-:W-:Y:S02]  /*64a0*/  SHF.R.U32.HI R3, RZ, 0x3, R0 ;  /* 0x00000003ff037819 */ /* 0x000fe40000011600 */
[----:B------:R-:W-:Y:S02]  /*64b0*/  LOP3.LUT R2, R2, 0xe, RZ, 0xc0, !PT ;  /* 0x0000000e02027812 */ /* 0x000fe400078ec0ff */
[----:B------:R-:W-:Y:S02]  /*64c0*/  LOP3.LUT R0, R93, 0x1c, RZ, 0xc0, !PT ;  /* 0x0000001c5d007812 */ /* 0x000fe400078ec0ff */
[----:B------:R-:W-:Y:S01]  /*64d0*/  SGXT.U32 R3, R3, 0x4 ;  /* 0x000000040303781a */ /* 0x000fe20000000000 */
[----:B------:R-:W-:-:S04]  /*64e0*/  IMAD R83, R2, 0x24, R83 ;  /* 0x0000002402537824 */ /* 0x000fc800078e0253 */
[----:B------:R-:W-:Y:S01]  /*64f0*/  IMAD R6, R3, 0x24, R0 ;  /* 0x0000002403067824 */ /* 0x000fe200078e0200 */
[----:B------:R-:W-:Y:S01]  /*6500*/  LOP3.LUT R0, R82, 0x10, RZ, 0xfc, !PT ;  /* 0x0000001052007812 */ /* 0x000fe200078efcff */
[----:B------:R-:W-:Y:S01]  /*6510*/  STS.64 [R83.X4], R20 ;  /* 0x0000001453007388 */ /* 0x000fe20000004a00 */
[----:B------:R-:W-:Y:S02]  /*6520*/  IMAD.WIDE R2, R81, R7, c[0x0][0x160] ;  /* 0x0000580051027625 */ /* 0x000fe400078e0207 */
[----:B------:R-:W-:Y:S01]  /*6530*/  ISETP.LT.AND P0, PT, R0, UR4, !P0 ;  /* 0x0000000400007c0c */ /* 0x000fe2000c701270 */
[----:B------:R-:W-:Y:S04]  /*6540*/  STS.64 [R83.X4+0x90], R14 ;  /* 0x0000900e53007388 */ /* 0x000fe80000004a00 */
[----:B------:R-:W-:Y:S06]  /*6550*/  BAR.SYNC 0x0 ;  /* 0x0000000000007b1d */ /* 0x000fec0000000000 */
[----:B------:R-:W1:Y:S04]  /*6560*/  LDS.128 R8, [R6.X4] ;  /* 0x0000000006087984 */ /* 0x000e680000004c00 */
[----:B------:R-:W-:Y:S06]  /*6570*/  BAR.SYNC 0x0 ;  /* 0x0000000000007b1d */ /* 0x000fec0000000000 */
[----:B------:R-:W-:Y:S04]  /*6580*/  STS.64 [R83.X4], R18 ;  /* 0x0000001253007388 */ /* 0x000fe80000004a00 */
[----:B------:R-:W-:Y:S04]  /*6590*/  STS.64 [R83.X4+0x90], R22 ;  /* 0x0000901653007388 */ /* 0x000fe80000004a00 */
[----:B------:R-:W-:Y:S06]  /*65a0*/  BAR.SYNC 0x0 ;  /* 0x0000000000007b1d */ /* 0x000fec0000000000 */
[----:B------:R2:W1:Y:S01]  /*65b0*/  @P1 LDG.E.EL.128 R24, [R2.64] ;  /* 0x0000000602181981 */ /* 0x000462000c2e1d00 */
[----:B------:R-:W-:-:S03]  /*65c0*/  CS2R R18, SRZ ;  /* 0x0000000000127805 */ /* 0x000fc6000001ff00 */
[----:B------:R-:W3:Y:S04]  /*65d0*/  LDS.128 R12, [R6.X4] ;  /* 0x00000000060c7984 */ /* 0x000ee80000004c00 */
[----:B------:R2:W3:Y:S01]  /*65e0*/  @P0 LDG.E.EL.128 R16, [R2.64] ;  /* 0x0000000602100981 */ /* 0x0004e2000c2e1d00 */
[-C--:B------:R-:W-:Y:S02]  /*65f0*/  LEA R4, R82, R81.reuse, 0x7 ;  /* 0x0000005152047211 */ /* 0x080fe400078e38ff */
[----:B------:R-:W-:-:S03]  /*6600*/  LEA R0, R0, R81, 0x7 ;  /* 0x0000005100007211 */ /* 0x000fc600078e38ff */
[----:B------:R-:W-:-:S04]  /*6610*/  IMAD.WIDE R4, R4, R7, c[0x0][0x178] ;  /* 0x00005e0004047625 */ /* 0x000fc800078e0207 */
[----:B--2---:R-:W-:Y:S01]  /*6620*/  IMAD.WIDE R2, R0, R7, c[0x0][0x178] ;  /* 0x00005e0000027625 */ /* 0x004fe200078e0207 */
[----:B-1----:R-:W-:Y:S01]  /*6630*/  FADD R8, R8, R24 ;  /* 0x0000001808087221 */ /* 0x002fe20000000000 */
[----:B------:R-:W-:Y:S01]  /*6640*/  FADD R9, R9, R25 ;  /* 0x0000001909097221 */ /* 0x000fe20000000000 */
[----:B------:R-:W-:Y:S01]  /*6650*/  FADD R10, R10, R26 ;  /* 0x0000001a0a0a7221 */ /* 0x000fe20000000000 */
[----:B------:R-:W-:-:S05]  /*6660*/  FADD R11, R11, R27 ;  /* 0x0000001b0b0b7221 */ /* 0x000fca0000000000 */
[----:B------:R1:W-:Y:S01]  /*6670*/  @P1 STG.E.128 [R4.64], R8 ;  /* 0x0000000804001986 */ /* 0x0003e2000c101d06 */
[----:B---3--:R-:W-:Y:S01]  /*6680*/  FADD R12, R12, R16 ;  /* 0x000000100c0c7221 */ /* 0x008fe20000000000 */
[----:B------:R-:W-:Y:S01]  /*6690*/  FADD R13, R13, R17 ;  /* 0x000000110d0d7221 */ /* 0x000fe20000000000 */
[----:B------:R-:W-:Y:S01]  /*66a0*/  FADD R14, R14, R18 ;  /* 0x000000120e0e7221 */ /* 0x000fe20000000000 */
[----:B------:R-:W-:Y:S01]  /*66b0*/  FADD R15, R15, R19 ;  /* 0x000000130f0f7221 */ /* 0x000fe20000000000 */
[----:B------:R-:W-:Y:S06]  /*66c0*/  @!P0 EXIT ;  /* 0x000000000000894d */ /* 0x000fec0003800000 */
[----:B------:R-:W-:Y:S01]  /*66d0*/  STG.E.128 [R2.64], R12 ;  /* 0x0000000c02007986 */ /* 0x000fe2000c101d06 */
[----:B------:R-:W-:Y:S05]  /*66e0*/  EXIT ;  /* 0x000000000000794d */ /* 0x000fea0003800000 */
.L_x_2:
[----:B------:R-:W-:-:S00]  /*66f0*/  BRA `(.L_x_2) ;  /* 0xfffffff000007947 */ /* 0x000fc0000383ffff */
[----:B------:R-:W-:-:S00]  /*6700*/  NOP ;  /* 0x0000000000007918 */ /* 0x000fc00000000000 */
[----:B------:R-:W-:-:S00]  /*6710*/  NOP ;  /* 0x0000000000007918 */ /* 0x000fc00000000000 */
[----:B------:R-:W-:-:S00]  /*6720*/  NOP ;  /* 0x0000000000007918 */ /* 0x000fc00000000000 */
[----:B------:R-:W-:-:S00]  /*6730*/  NOP ;  /* 0x0000000000007918 */ /* 0x000fc00000000000 */
[----:B------:R-:W-:-:S00]  /*6740*/  NOP ;  /* 0x0000000000007918 */ /* 0x000fc00000000000 */
[----:B------:R-:W-:-:S00]  /*6750*/  NOP ;  /* 0x0000000000007918 */ /* 0x000fc00000000000 */
[----:B------:R-:W-:-:S00]  /*6760*/  NOP ;  /* 0x0000000000007918 */ /* 0x000fc00000000000 */
[----:B------:R-:W-:-:S00]  /*6770*/  NOP ;  /* 0x0000000000007918 */ /* 0x000fc00000000000 */
.L_x_3:


//--------------------- .nv.shared.triton_mm      --------------------------
	.section	.nv.shared.triton_mm,"aw",@nobits
	.align	16
